//
// Generated by NVIDIA NVVM Compiler
//
// Compiler Build ID: CL-36424714
// Cuda compilation tools, release 13.0, V13.0.88
// Based on NVVM 20.0.0
//

.version 9.0
.target sm_100
.address_size 64

	// .globl	_Z30conv_1_512_28_28_512_transformPfS_PcPj
// _ZZ27conv_1_512_28_28_512_conv2dPfPjPcPKfS_E5input has been demoted
// _ZZ27conv_1_512_28_28_512_conv2dPfPjPcPKfS_E9input_ids has been demoted
// _ZZ27conv_1_512_28_28_512_conv2dPfPjPcPKfS_E12channel_lens has been demoted
// _ZZ27conv_1_512_14_14_512_conv2dPfPjPcPKfS_E5input has been demoted
// _ZZ27conv_1_512_14_14_512_conv2dPfPjPcPKfS_E9input_ids has been demoted
// _ZZ27conv_1_512_14_14_512_conv2dPfPjPcPKfS_E12channel_lens has been demoted

.visible .entry _Z30conv_1_512_28_28_512_transformPfS_PcPj(
	.param .u64 .ptr .align 1 _Z30conv_1_512_28_28_512_transformPfS_PcPj_param_0,
	.param .u64 .ptr .align 1 _Z30conv_1_512_28_28_512_transformPfS_PcPj_param_1,
	.param .u64 .ptr .align 1 _Z30conv_1_512_28_28_512_transformPfS_PcPj_param_2,
	.param .u64 .ptr .align 1 _Z30conv_1_512_28_28_512_transformPfS_PcPj_param_3
)
{
	.reg .pred 	%p<7>;
	.reg .b16 	%rs<5>;
	.reg .b32 	%r<41>;
	.reg .b32 	%f<2>;
	.reg .b64 	%rd<17>;

	ld.param.u64 	%rd4, [_Z30conv_1_512_28_28_512_transformPfS_PcPj_param_0];
	ld.param.u64 	%rd5, [_Z30conv_1_512_28_28_512_transformPfS_PcPj_param_1];
	ld.param.u64 	%rd6, [_Z30conv_1_512_28_28_512_transformPfS_PcPj_param_2];
	ld.param.u64 	%rd7, [_Z30conv_1_512_28_28_512_transformPfS_PcPj_param_3];
	mov.u32 	%r15, %ctaid.x;
	shl.b32 	%r16, %r15, 9;
	mov.u32 	%r1, %tid.x;
	add.s32 	%r2, %r16, %r1;
	setp.gt.u32 	%p1, %r2, 401407;
	@%p1 bra 	$L__BB0_8;
	cvta.to.global.u64 	%rd8, %rd4;
	mul.wide.u32 	%rd9, %r2, 4;
	add.s64 	%rd10, %rd8, %rd9;
	ld.global.f32 	%f1, [%rd10];
	setp.eq.f32 	%p2, %f1, 0f00000000;
	@%p2 bra 	$L__BB0_8;
	mul.hi.u32 	%r17, %r2, 1402438301;
	shr.u32 	%r18, %r17, 17;
	and.b32  	%r19, %r1, 511;
	mad.lo.s32 	%r20, %r18, -401408, %r2;
	shr.u32 	%r21, %r20, 11;
	mul.hi.u32 	%r22, %r21, 613566757;
	add.s32 	%r3, %r22, 1;
	shr.u32 	%r23, %r20, 9;
	mul.hi.u32 	%r24, %r23, 153391690;
	mul.lo.s32 	%r25, %r24, 28;
	sub.s32 	%r26, %r23, %r25;
	add.s32 	%r4, %r26, 1;
	mul.hi.u32 	%r27, %r3, 858993460;
	min.u32 	%r39, %r27, 5;
	cvt.u16.u32 	%rs1, %r4;
	mul.lo.s16 	%rs2, %rs1, 37;
	shr.u16 	%rs3, %rs2, 8;
	min.u16 	%rs4, %rs3, 3;
	cvt.u32.u16 	%r6, %rs4;
	mul.lo.s32 	%r28, %r19, 24;
	mad.lo.s32 	%r7, %r18, 12288, %r28;
	mul.lo.s32 	%r29, %r19, 1512;
	mad.lo.s32 	%r8, %r18, 774144, %r29;
	cvta.to.global.u64 	%rd1, %rd7;
	cvta.to.global.u64 	%rd2, %rd5;
	cvta.to.global.u64 	%rd3, %rd6;
$L__BB0_3:
	mad.lo.s32 	%r30, %r39, 5, 7;
	setp.le.u32 	%p3, %r30, %r3;
	@%p3 bra 	$L__BB0_8;
	shl.b32 	%r10, %r39, 2;
	mad.lo.s32 	%r31, %r39, 251, %r3;
	mad.lo.s32 	%r11, %r31, 9, %r4;
	mov.u32 	%r40, %r6;
$L__BB0_5:
	mad.lo.s32 	%r32, %r40, 7, 9;
	setp.le.u32 	%p4, %r32, %r4;
	@%p4 bra 	$L__BB0_7;
	add.s32 	%r33, %r40, %r10;
	add.s32 	%r34, %r7, %r33;
	mul.wide.u32 	%rd11, %r34, 4;
	add.s64 	%rd12, %rd1, %rd11;
	atom.global.add.u32 	%r35, [%rd12], 1;
	mad.lo.s32 	%r36, %r33, 63, %r8;
	add.s32 	%r37, %r36, %r35;
	cvt.u64.u32 	%rd13, %r37;
	mul.wide.u32 	%rd14, %r37, 4;
	add.s64 	%rd15, %rd2, %rd14;
	st.global.f32 	[%rd15], %f1;
	mad.lo.s32 	%r38, %r40, 249, %r11;
	add.s64 	%rd16, %rd3, %rd13;
	st.global.u8 	[%rd16], %r38;
	add.s32 	%r13, %r40, -1;
	setp.gt.s32 	%p5, %r40, 0;
	mov.u32 	%r40, %r13;
	@%p5 bra 	$L__BB0_5;
$L__BB0_7:
	add.s32 	%r14, %r39, -1;
	setp.gt.s32 	%p6, %r39, 0;
	mov.u32 	%r39, %r14;
	@%p6 bra 	$L__BB0_3;
$L__BB0_8:
	ret;

}
	// .globl	_Z27conv_1_512_28_28_512_conv2dPfPjPcPKfS_
.visible .entry _Z27conv_1_512_28_28_512_conv2dPfPjPcPKfS_(
	.param .u64 .ptr .align 1 _Z27conv_1_512_28_28_512_conv2dPfPjPcPKfS__param_0,
	.param .u64 .ptr .align 1 _Z27conv_1_512_28_28_512_conv2dPfPjPcPKfS__param_1,
	.param .u64 .ptr .align 1 _Z27conv_1_512_28_28_512_conv2dPfPjPcPKfS__param_2,
	.param .u64 .ptr .align 1 _Z27conv_1_512_28_28_512_conv2dPfPjPcPKfS__param_3,
	.param .u64 .ptr .align 1 _Z27conv_1_512_28_28_512_conv2dPfPjPcPKfS__param_4
)
{
	.reg .pred 	%p<112>;
	.reg .b16 	%rs<12>;
	.reg .b32 	%r<144>;
	.reg .b32 	%f<647>;
	.reg .b64 	%rd<109>;
	// demoted variable
	.shared .align 4 .b8 _ZZ27conv_1_512_28_28_512_conv2dPfPjPcPKfS_E5input[4032];
	// demoted variable
	.shared .align 1 .b8 _ZZ27conv_1_512_28_28_512_conv2dPfPjPcPKfS_E9input_ids[1008];
	// demoted variable
	.shared .align 4 .b8 _ZZ27conv_1_512_28_28_512_conv2dPfPjPcPKfS_E12channel_lens[64];
	ld.param.u64 	%rd7, [_Z27conv_1_512_28_28_512_conv2dPfPjPcPKfS__param_0];
	ld.param.u64 	%rd4, [_Z27conv_1_512_28_28_512_conv2dPfPjPcPKfS__param_1];
	ld.param.u64 	%rd8, [_Z27conv_1_512_28_28_512_conv2dPfPjPcPKfS__param_2];
	cvta.to.global.u64 	%rd1, %rd8;
	cvta.to.global.u64 	%rd2, %rd7;
	mov.u32 	%r35, %ctaid.x;
	mul.hi.u32 	%r36, %r35, 715827883;
	shr.u32 	%r1, %r36, 7;
	mad.lo.s32 	%r37, %r1, -768, %r35;
	shr.u32 	%r2, %r37, 5;
	shl.b32 	%r38, %r35, 4;
	and.b32  	%r140, %r38, 496;
	mov.u32 	%r4, %tid.x;
	shr.u32 	%r5, %r4, 5;
	and.b32  	%r138, %r4, 31;
	add.s32 	%r39, %r5, %r140;
	max.u32 	%r40, %r4, %r39;
	setp.gt.u32 	%p1, %r40, 511;
	@%p1 bra 	$L__BB1_10;
	cvta.to.global.u64 	%rd9, %rd4;
	mad.lo.s32 	%r41, %r1, 12288, %r2;
	mad.lo.s32 	%r42, %r39, 24, %r41;
	mul.wide.u32 	%rd10, %r42, 4;
	add.s64 	%rd11, %rd9, %rd10;
	ld.global.nc.u32 	%r8, [%rd11];
	setp.ne.s32 	%p2, %r138, 0;
	@%p2 bra 	$L__BB1_3;
	shl.b32 	%r43, %r5, 2;
	mov.u32 	%r44, _ZZ27conv_1_512_28_28_512_conv2dPfPjPcPKfS_E12channel_lens;
	add.s32 	%r45, %r44, %r43;
	st.shared.u32 	[%r45], %r8;
$L__BB1_3:
	setp.ge.u32 	%p3, %r138, %r8;
	@%p3 bra 	$L__BB1_10;
	mul.lo.s32 	%r46, %r1, 774144;
	mad.lo.s32 	%r47, %r2, 63, %r46;
	mad.lo.s32 	%r9, %r39, 1512, %r47;
	mul.lo.s32 	%r10, %r5, 63;
	not.b32 	%r48, %r138;
	add.s32 	%r11, %r8, %r48;
	and.b32  	%r49, %r11, 96;
	setp.eq.s32 	%p4, %r49, 96;
	@%p4 bra 	$L__BB1_7;
	shr.u32 	%r51, %r11, 5;
	add.s32 	%r52, %r51, 1;
	and.b32  	%r12, %r52, 3;
	mov.b32 	%r137, 0;
$L__BB1_6:
	.pragma "nounroll";
	add.s32 	%r53, %r9, %r138;
	cvt.u64.u32 	%rd12, %r53;
	mul.wide.u32 	%rd13, %r53, 4;
	add.s64 	%rd14, %rd2, %rd13;
	ld.global.nc.f32 	%f466, [%rd14];
	add.s32 	%r54, %r138, %r10;
	shl.b32 	%r55, %r54, 2;
	mov.u32 	%r56, _ZZ27conv_1_512_28_28_512_conv2dPfPjPcPKfS_E5input;
	add.s32 	%r57, %r56, %r55;
	st.shared.f32 	[%r57], %f466;
	add.s64 	%rd15, %rd1, %rd12;
	ld.global.nc.u8 	%rs1, [%rd15];
	cvt.u16.u8 	%rs2, %rs1;
	mov.u32 	%r58, _ZZ27conv_1_512_28_28_512_conv2dPfPjPcPKfS_E9input_ids;
	add.s32 	%r59, %r58, %r54;
	st.shared.u8 	[%r59], %rs2;
	add.s32 	%r138, %r138, 32;
	add.s32 	%r137, %r137, 1;
	setp.ne.s32 	%p5, %r137, %r12;
	@%p5 bra 	$L__BB1_6;
$L__BB1_7:
	setp.lt.u32 	%p6, %r11, 96;
	@%p6 bra 	$L__BB1_10;
	mov.u32 	%r63, _ZZ27conv_1_512_28_28_512_conv2dPfPjPcPKfS_E5input;
	mov.u32 	%r65, _ZZ27conv_1_512_28_28_512_conv2dPfPjPcPKfS_E9input_ids;
$L__BB1_9:
	add.s32 	%r60, %r9, %r138;
	cvt.u64.u32 	%rd16, %r60;
	mul.wide.u32 	%rd17, %r60, 4;
	add.s64 	%rd18, %rd2, %rd17;
	ld.global.nc.f32 	%f467, [%rd18];
	add.s32 	%r61, %r138, %r10;
	shl.b32 	%r62, %r61, 2;
	add.s32 	%r64, %r63, %r62;
	st.shared.f32 	[%r64], %f467;
	add.s64 	%rd19, %rd1, %rd16;
	ld.global.nc.u8 	%rs3, [%rd19];
	cvt.u16.u8 	%rs4, %rs3;
	add.s32 	%r66, %r65, %r61;
	st.shared.u8 	[%r66], %rs4;
	add.s32 	%r67, %r60, 32;
	cvt.u64.u32 	%rd20, %r67;
	mul.wide.u32 	%rd21, %r67, 4;
	add.s64 	%rd22, %rd2, %rd21;
	ld.global.nc.f32 	%f468, [%rd22];
	st.shared.f32 	[%r64+128], %f468;
	add.s64 	%rd23, %rd1, %rd20;
	ld.global.nc.u8 	%rs5, [%rd23];
	cvt.u16.u8 	%rs6, %rs5;
	st.shared.u8 	[%r66+32], %rs6;
	add.s32 	%r68, %r60, 64;
	cvt.u64.u32 	%rd24, %r68;
	mul.wide.u32 	%rd25, %r68, 4;
	add.s64 	%rd26, %rd2, %rd25;
	ld.global.nc.f32 	%f469, [%rd26];
	st.shared.f32 	[%r64+256], %f469;
	add.s64 	%rd27, %rd1, %rd24;
	ld.global.nc.u8 	%rs7, [%rd27];
	cvt.u16.u8 	%rs8, %rs7;
	st.shared.u8 	[%r66+64], %rs8;
	add.s32 	%r69, %r60, 96;
	cvt.u64.u32 	%rd28, %r69;
	mul.wide.u32 	%rd29, %r69, 4;
	add.s64 	%rd30, %rd2, %rd29;
	ld.global.nc.f32 	%f470, [%rd30];
	st.shared.f32 	[%r64+384], %f470;
	add.s64 	%rd31, %rd1, %rd28;
	ld.global.nc.u8 	%rs9, [%rd31];
	cvt.u16.u8 	%rs10, %rs9;
	st.shared.u8 	[%r66+96], %rs10;
	add.s32 	%r138, %r138, 128;
	setp.lt.u32 	%p7, %r138, %r8;
	@%p7 bra 	$L__BB1_9;
$L__BB1_10:
	setp.gt.u32 	%p8, %r4, 511;
	bar.sync 	0;
	@%p8 bra 	$L__BB1_182;
	mov.f32 	%f577, 0f00000000;
	and.b32  	%r72, %r38, 496;
	mov.u32 	%r75, _ZZ27conv_1_512_28_28_512_conv2dPfPjPcPKfS_E12channel_lens;
	add.s32 	%r88, %r72, 16;
	and.b32  	%r80, %r35, 31;
	mov.f32 	%f578, %f577;
	mov.f32 	%f579, %f577;
	mov.f32 	%f580, %f577;
	mov.f32 	%f581, %f577;
	mov.f32 	%f582, %f577;
	mov.f32 	%f583, %f577;
	mov.f32 	%f584, %f577;
	mov.f32 	%f585, %f577;
	mov.f32 	%f586, %f577;
	mov.f32 	%f587, %f577;
	mov.f32 	%f588, %f577;
	mov.f32 	%f589, %f577;
	mov.f32 	%f590, %f577;
	mov.f32 	%f591, %f577;
	mov.f32 	%f592, %f577;
	mov.f32 	%f593, %f577;
	mov.f32 	%f594, %f577;
	mov.f32 	%f595, %f577;
	mov.f32 	%f596, %f577;
	mov.f32 	%f597, %f577;
	mov.f32 	%f598, %f577;
	mov.f32 	%f599, %f577;
	mov.f32 	%f600, %f577;
	mov.f32 	%f601, %f577;
	mov.f32 	%f602, %f577;
	mov.f32 	%f603, %f577;
	mov.f32 	%f604, %f577;
	mov.f32 	%f605, %f577;
	mov.f32 	%f606, %f577;
	mov.f32 	%f607, %f577;
	mov.f32 	%f608, %f577;
	mov.f32 	%f609, %f577;
	mov.f32 	%f610, %f577;
	mov.f32 	%f611, %f577;
$L__BB1_12:
	sub.s32 	%r73, %r140, %r72;
	shl.b32 	%r74, %r73, 2;
	add.s32 	%r76, %r75, %r74;
	ld.shared.u32 	%r21, [%r76];
	setp.eq.s32 	%p9, %r21, 0;
	@%p9 bra 	$L__BB1_171;
	ld.param.u64 	%rd106, [_Z27conv_1_512_28_28_512_conv2dPfPjPcPKfS__param_3];
	mad.lo.s32 	%r78, %r140, 4608, %r4;
	cvta.to.global.u64 	%rd32, %rd106;
	mul.wide.u32 	%rd33, %r78, 4;
	add.s64 	%rd34, %rd32, %rd33;
	ld.global.nc.f32 	%f36, [%rd34];
	ld.global.nc.f32 	%f37, [%rd34+2048];
	ld.global.nc.f32 	%f38, [%rd34+4096];
	ld.global.nc.f32 	%f39, [%rd34+6144];
	ld.global.nc.f32 	%f40, [%rd34+8192];
	ld.global.nc.f32 	%f41, [%rd34+10240];
	ld.global.nc.f32 	%f42, [%rd34+12288];
	ld.global.nc.f32 	%f43, [%rd34+14336];
	ld.global.nc.f32 	%f44, [%rd34+16384];
	neg.s32 	%r143, %r21;
	mov.u32 	%r81, _ZZ27conv_1_512_28_28_512_conv2dPfPjPcPKfS_E9input_ids;
	mad.lo.s32 	%r82, %r80, -1008, %r81;
	mad.lo.s32 	%r142, %r140, 63, %r82;
	mov.u32 	%r83, _ZZ27conv_1_512_28_28_512_conv2dPfPjPcPKfS_E5input;
	mad.lo.s32 	%r84, %r80, -4032, %r83;
	mad.lo.s32 	%r141, %r140, 252, %r84;
$L__BB1_14:
	ld.shared.f32 	%f80, [%r141];
	ld.shared.u8 	%rs11, [%r142];
	setp.gt.s16 	%p10, %rs11, 30;
	@%p10 bra 	$L__BB1_75;
	setp.gt.s16 	%p58, %rs11, 14;
	@%p58 bra 	$L__BB1_44;
	setp.gt.s16 	%p82, %rs11, 6;
	@%p82 bra 	$L__BB1_29;
	setp.gt.s16 	%p94, %rs11, 2;
	@%p94 bra 	$L__BB1_22;
	setp.eq.s16 	%p100, %rs11, 0;
	@%p100 bra 	$L__BB1_138;
	setp.eq.s16 	%p101, %rs11, 1;
	@%p101 bra 	$L__BB1_139;
	setp.eq.s16 	%p102, %rs11, 2;
	@%p102 bra 	$L__BB1_21;
	bra.uni 	$L__BB1_170;
$L__BB1_21:
	fma.rn.f32 	%f609, %f80, %f36, %f609;
	fma.rn.f32 	%f610, %f80, %f37, %f610;
	fma.rn.f32 	%f611, %f80, %f38, %f611;
	bra.uni 	$L__BB1_170;
$L__BB1_22:
	setp.gt.s16 	%p95, %rs11, 4;
	@%p95 bra 	$L__BB1_26;
	setp.eq.s16 	%p98, %rs11, 3;
	@%p98 bra 	$L__BB1_140;
	setp.eq.s16 	%p99, %rs11, 4;
	@%p99 bra 	$L__BB1_25;
	bra.uni 	$L__BB1_170;
$L__BB1_25:
	fma.rn.f32 	%f607, %f80, %f36, %f607;
	fma.rn.f32 	%f608, %f80, %f37, %f608;
	fma.rn.f32 	%f609, %f80, %f38, %f609;
	bra.uni 	$L__BB1_170;
$L__BB1_26:
	setp.eq.s16 	%p96, %rs11, 5;
	@%p96 bra 	$L__BB1_141;
	setp.eq.s16 	%p97, %rs11, 6;
	@%p97 bra 	$L__BB1_28;
	bra.uni 	$L__BB1_170;
$L__BB1_28:
	fma.rn.f32 	%f605, %f80, %f36, %f605;
	fma.rn.f32 	%f606, %f80, %f37, %f606;
	fma.rn.f32 	%f607, %f80, %f38, %f607;
	bra.uni 	$L__BB1_170;
$L__BB1_29:
	setp.gt.s16 	%p83, %rs11, 10;
	@%p83 bra 	$L__BB1_37;
	setp.gt.s16 	%p89, %rs11, 8;
	@%p89 bra 	$L__BB1_34;
	setp.eq.s16 	%p92, %rs11, 7;
	@%p92 bra 	$L__BB1_142;
	setp.eq.s16 	%p93, %rs11, 8;
	@%p93 bra 	$L__BB1_33;
	bra.uni 	$L__BB1_170;
$L__BB1_33:
	fma.rn.f32 	%f605, %f80, %f38, %f605;
	bra.uni 	$L__BB1_170;
$L__BB1_34:
	setp.eq.s16 	%p90, %rs11, 9;
	@%p90 bra 	$L__BB1_143;
	setp.eq.s16 	%p91, %rs11, 10;
	@%p91 bra 	$L__BB1_36;
	bra.uni 	$L__BB1_170;
$L__BB1_36:
	fma.rn.f32 	%f603, %f80, %f36, %f603;
	fma.rn.f32 	%f604, %f80, %f37, %f604;
	fma.rn.f32 	%f610, %f80, %f39, %f610;
	fma.rn.f32 	%f611, %f80, %f40, %f611;
	bra.uni 	$L__BB1_170;
$L__BB1_37:
	setp.gt.s16 	%p84, %rs11, 12;
	@%p84 bra 	$L__BB1_41;
	setp.eq.s16 	%p87, %rs11, 11;
	@%p87 bra 	$L__BB1_144;
	setp.eq.s16 	%p88, %rs11, 12;
	@%p88 bra 	$L__BB1_40;
	bra.uni 	$L__BB1_170;
$L__BB1_40:
	fma.rn.f32 	%f601, %f80, %f36, %f601;
	fma.rn.f32 	%f602, %f80, %f37, %f602;
	fma.rn.f32 	%f603, %f80, %f38, %f603;
	fma.rn.f32 	%f608, %f80, %f39, %f608;
	fma.rn.f32 	%f609, %f80, %f40, %f609;
	fma.rn.f32 	%f610, %f80, %f41, %f610;
	bra.uni 	$L__BB1_170;
$L__BB1_41:
	setp.eq.s16 	%p85, %rs11, 13;
	@%p85 bra 	$L__BB1_145;
	setp.eq.s16 	%p86, %rs11, 14;
	@%p86 bra 	$L__BB1_43;
	bra.uni 	$L__BB1_170;
$L__BB1_43:
	fma.rn.f32 	%f599, %f80, %f36, %f599;
	fma.rn.f32 	%f600, %f80, %f37, %f600;
	fma.rn.f32 	%f601, %f80, %f38, %f601;
	fma.rn.f32 	%f606, %f80, %f39, %f606;
	fma.rn.f32 	%f607, %f80, %f40, %f607;
	fma.rn.f32 	%f608, %f80, %f41, %f608;
	bra.uni 	$L__BB1_170;
$L__BB1_44:
	setp.gt.s16 	%p59, %rs11, 22;
	@%p59 bra 	$L__BB1_60;
	setp.gt.s16 	%p71, %rs11, 18;
	@%p71 bra 	$L__BB1_53;
	setp.gt.s16 	%p77, %rs11, 16;
	@%p77 bra 	$L__BB1_50;
	setp.eq.s16 	%p80, %rs11, 15;
	@%p80 bra 	$L__BB1_146;
	setp.eq.s16 	%p81, %rs11, 16;
	@%p81 bra 	$L__BB1_49;
	bra.uni 	$L__BB1_170;
$L__BB1_49:
	fma.rn.f32 	%f598, %f80, %f37, %f598;
	fma.rn.f32 	%f599, %f80, %f38, %f599;
	fma.rn.f32 	%f605, %f80, %f40, %f605;
	fma.rn.f32 	%f606, %f80, %f41, %f606;
	bra.uni 	$L__BB1_170;
$L__BB1_50:
	setp.eq.s16 	%p78, %rs11, 17;
	@%p78 bra 	$L__BB1_147;
	setp.eq.s16 	%p79, %rs11, 18;
	@%p79 bra 	$L__BB1_52;
	bra.uni 	$L__BB1_170;
$L__BB1_52:
	fma.rn.f32 	%f597, %f80, %f36, %f597;
	fma.rn.f32 	%f604, %f80, %f39, %f604;
	fma.rn.f32 	%f611, %f80, %f42, %f611;
	bra.uni 	$L__BB1_170;
$L__BB1_53:
	setp.gt.s16 	%p72, %rs11, 20;
	@%p72 bra 	$L__BB1_57;
	setp.eq.s16 	%p75, %rs11, 19;
	@%p75 bra 	$L__BB1_148;
	setp.eq.s16 	%p76, %rs11, 20;
	@%p76 bra 	$L__BB1_56;
	bra.uni 	$L__BB1_170;
$L__BB1_56:
	fma.rn.f32 	%f595, %f80, %f36, %f595;
	fma.rn.f32 	%f596, %f80, %f37, %f596;
	fma.rn.f32 	%f597, %f80, %f38, %f597;
	fma.rn.f32 	%f602, %f80, %f39, %f602;
	fma.rn.f32 	%f603, %f80, %f40, %f603;
	fma.rn.f32 	%f604, %f80, %f41, %f604;
	fma.rn.f32 	%f609, %f80, %f42, %f609;
	fma.rn.f32 	%f610, %f80, %f43, %f610;
	fma.rn.f32 	%f611, %f80, %f44, %f611;
	bra.uni 	$L__BB1_170;
$L__BB1_57:
	setp.eq.s16 	%p73, %rs11, 21;
	@%p73 bra 	$L__BB1_149;
	setp.eq.s16 	%p74, %rs11, 22;
	@%p74 bra 	$L__BB1_59;
	bra.uni 	$L__BB1_170;
$L__BB1_59:
	fma.rn.f32 	%f593, %f80, %f36, %f593;
	fma.rn.f32 	%f594, %f80, %f37, %f594;
	fma.rn.f32 	%f595, %f80, %f38, %f595;
	fma.rn.f32 	%f600, %f80, %f39, %f600;
	fma.rn.f32 	%f601, %f80, %f40, %f601;
	fma.rn.f32 	%f602, %f80, %f41, %f602;
	fma.rn.f32 	%f607, %f80, %f42, %f607;
	fma.rn.f32 	%f608, %f80, %f43, %f608;
	fma.rn.f32 	%f609, %f80, %f44, %f609;
	bra.uni 	$L__BB1_170;
$L__BB1_60:
	setp.gt.s16 	%p60, %rs11, 26;
	@%p60 bra 	$L__BB1_68;
	setp.gt.s16 	%p66, %rs11, 24;
	@%p66 bra 	$L__BB1_65;
	setp.eq.s16 	%p69, %rs11, 23;
	@%p69 bra 	$L__BB1_150;
	setp.eq.s16 	%p70, %rs11, 24;
	@%p70 bra 	$L__BB1_64;
	bra.uni 	$L__BB1_170;
$L__BB1_64:
	fma.rn.f32 	%f591, %f80, %f36, %f591;
	fma.rn.f32 	%f592, %f80, %f37, %f592;
	fma.rn.f32 	%f593, %f80, %f38, %f593;
	fma.rn.f32 	%f598, %f80, %f39, %f598;
	fma.rn.f32 	%f599, %f80, %f40, %f599;
	fma.rn.f32 	%f600, %f80, %f41, %f600;
	fma.rn.f32 	%f605, %f80, %f42, %f605;
	fma.rn.f32 	%f606, %f80, %f43, %f606;
	fma.rn.f32 	%f607, %f80, %f44, %f607;
	bra.uni 	$L__BB1_170;
$L__BB1_65:
	setp.eq.s16 	%p67, %rs11, 25;
	@%p67 bra 	$L__BB1_151;
	setp.eq.s16 	%p68, %rs11, 26;
	@%p68 bra 	$L__BB1_67;
	bra.uni 	$L__BB1_170;
$L__BB1_67:
	fma.rn.f32 	%f591, %f80, %f38, %f591;
	fma.rn.f32 	%f598, %f80, %f41, %f598;
	fma.rn.f32 	%f605, %f80, %f44, %f605;
	bra.uni 	$L__BB1_170;
$L__BB1_68:
	setp.gt.s16 	%p61, %rs11, 28;
	@%p61 bra 	$L__BB1_72;
	setp.eq.s16 	%p64, %rs11, 27;
	@%p64 bra 	$L__BB1_152;
	setp.eq.s16 	%p65, %rs11, 28;
	@%p65 bra 	$L__BB1_71;
	bra.uni 	$L__BB1_170;
$L__BB1_71:
	fma.rn.f32 	%f589, %f80, %f36, %f589;
	fma.rn.f32 	%f590, %f80, %f37, %f590;
	fma.rn.f32 	%f596, %f80, %f39, %f596;
	fma.rn.f32 	%f597, %f80, %f40, %f597;
	fma.rn.f32 	%f603, %f80, %f42, %f603;
	fma.rn.f32 	%f604, %f80, %f43, %f604;
	bra.uni 	$L__BB1_170;
$L__BB1_72:
	setp.eq.s16 	%p62, %rs11, 29;
	@%p62 bra 	$L__BB1_153;
	setp.eq.s16 	%p63, %rs11, 30;
	@%p63 bra 	$L__BB1_74;
	bra.uni 	$L__BB1_170;
$L__BB1_74:
	fma.rn.f32 	%f587, %f80, %f36, %f587;
	fma.rn.f32 	%f588, %f80, %f37, %f588;
	fma.rn.f32 	%f589, %f80, %f38, %f589;
	fma.rn.f32 	%f594, %f80, %f39, %f594;
	fma.rn.f32 	%f595, %f80, %f40, %f595;
	fma.rn.f32 	%f596, %f80, %f41, %f596;
	fma.rn.f32 	%f601, %f80, %f42, %f601;
	fma.rn.f32 	%f602, %f80, %f43, %f602;
	fma.rn.f32 	%f603, %f80, %f44, %f603;
	bra.uni 	$L__BB1_170;
$L__BB1_75:
	setp.gt.s16 	%p11, %rs11, 46;
	@%p11 bra 	$L__BB1_107;
	setp.gt.s16 	%p35, %rs11, 38;
	@%p35 bra 	$L__BB1_92;
	setp.gt.s16 	%p47, %rs11, 34;
	@%p47 bra 	$L__BB1_85;
	setp.gt.s16 	%p53, %rs11, 32;
	@%p53 bra 	$L__BB1_82;
	setp.eq.s16 	%p56, %rs11, 31;
	@%p56 bra 	$L__BB1_154;
	setp.eq.s16 	%p57, %rs11, 32;
	@%p57 bra 	$L__BB1_81;
	bra.uni 	$L__BB1_170;
$L__BB1_81:
	fma.rn.f32 	%f585, %f80, %f36, %f585;
	fma.rn.f32 	%f586, %f80, %f37, %f586;
	fma.rn.f32 	%f587, %f80, %f38, %f587;
	fma.rn.f32 	%f592, %f80, %f39, %f592;
	fma.rn.f32 	%f593, %f80, %f40, %f593;
	fma.rn.f32 	%f594, %f80, %f41, %f594;
	fma.rn.f32 	%f599, %f80, %f42, %f599;
	fma.rn.f32 	%f600, %f80, %f43, %f600;
	fma.rn.f32 	%f601, %f80, %f44, %f601;
	bra.uni 	$L__BB1_170;
$L__BB1_82:
	setp.eq.s16 	%p54, %rs11, 33;
	@%p54 bra 	$L__BB1_155;
	setp.eq.s16 	%p55, %rs11, 34;
	@%p55 bra 	$L__BB1_84;
	bra.uni 	$L__BB1_170;
$L__BB1_84:
	fma.rn.f32 	%f584, %f80, %f37, %f584;
	fma.rn.f32 	%f585, %f80, %f38, %f585;
	fma.rn.f32 	%f591, %f80, %f40, %f591;
	fma.rn.f32 	%f592, %f80, %f41, %f592;
	fma.rn.f32 	%f598, %f80, %f43, %f598;
	fma.rn.f32 	%f599, %f80, %f44, %f599;
	bra.uni 	$L__BB1_170;
$L__BB1_85:
	setp.gt.s16 	%p48, %rs11, 36;
	@%p48 bra 	$L__BB1_89;
	setp.eq.s16 	%p51, %rs11, 35;
	@%p51 bra 	$L__BB1_156;
	setp.eq.s16 	%p52, %rs11, 36;
	@%p52 bra 	$L__BB1_88;
	bra.uni 	$L__BB1_170;
$L__BB1_88:
	fma.rn.f32 	%f583, %f80, %f36, %f583;
	fma.rn.f32 	%f590, %f80, %f39, %f590;
	fma.rn.f32 	%f597, %f80, %f42, %f597;
	bra.uni 	$L__BB1_170;
$L__BB1_89:
	setp.eq.s16 	%p49, %rs11, 37;
	@%p49 bra 	$L__BB1_157;
	setp.eq.s16 	%p50, %rs11, 38;
	@%p50 bra 	$L__BB1_91;
	bra.uni 	$L__BB1_170;
$L__BB1_91:
	fma.rn.f32 	%f581, %f80, %f36, %f581;
	fma.rn.f32 	%f582, %f80, %f37, %f582;
	fma.rn.f32 	%f583, %f80, %f38, %f583;
	fma.rn.f32 	%f588, %f80, %f39, %f588;
	fma.rn.f32 	%f589, %f80, %f40, %f589;
	fma.rn.f32 	%f590, %f80, %f41, %f590;
	fma.rn.f32 	%f595, %f80, %f42, %f595;
	fma.rn.f32 	%f596, %f80, %f43, %f596;
	fma.rn.f32 	%f597, %f80, %f44, %f597;
	bra.uni 	$L__BB1_170;
$L__BB1_92:
	setp.gt.s16 	%p36, %rs11, 42;
	@%p36 bra 	$L__BB1_100;
	setp.gt.s16 	%p42, %rs11, 40;
	@%p42 bra 	$L__BB1_97;
	setp.eq.s16 	%p45, %rs11, 39;
	@%p45 bra 	$L__BB1_158;
	setp.eq.s16 	%p46, %rs11, 40;
	@%p46 bra 	$L__BB1_96;
	bra.uni 	$L__BB1_170;
$L__BB1_96:
	fma.rn.f32 	%f579, %f80, %f36, %f579;
	fma.rn.f32 	%f580, %f80, %f37, %f580;
	fma.rn.f32 	%f581, %f80, %f38, %f581;
	fma.rn.f32 	%f586, %f80, %f39, %f586;
	fma.rn.f32 	%f587, %f80, %f40, %f587;
	fma.rn.f32 	%f588, %f80, %f41, %f588;
	fma.rn.f32 	%f593, %f80, %f42, %f593;
	fma.rn.f32 	%f594, %f80, %f43, %f594;
	fma.rn.f32 	%f595, %f80, %f44, %f595;
	bra.uni 	$L__BB1_170;
$L__BB1_97:
	setp.eq.s16 	%p43, %rs11, 41;
	@%p43 bra 	$L__BB1_159;
	setp.eq.s16 	%p44, %rs11, 42;
	@%p44 bra 	$L__BB1_99;
	bra.uni 	$L__BB1_170;
$L__BB1_99:
	fma.rn.f32 	%f577, %f80, %f36, %f577;
	fma.rn.f32 	%f578, %f80, %f37, %f578;
	fma.rn.f32 	%f579, %f80, %f38, %f579;
	fma.rn.f32 	%f584, %f80, %f39, %f584;
	fma.rn.f32 	%f585, %f80, %f40, %f585;
	fma.rn.f32 	%f586, %f80, %f41, %f586;
	fma.rn.f32 	%f591, %f80, %f42, %f591;
	fma.rn.f32 	%f592, %f80, %f43, %f592;
	fma.rn.f32 	%f593, %f80, %f44, %f593;
	bra.uni 	$L__BB1_170;
$L__BB1_100:
	setp.gt.s16 	%p37, %rs11, 44;
	@%p37 bra 	$L__BB1_104;
	setp.eq.s16 	%p40, %rs11, 43;
	@%p40 bra 	$L__BB1_160;
	setp.eq.s16 	%p41, %rs11, 44;
	@%p41 bra 	$L__BB1_103;
	bra.uni 	$L__BB1_170;
$L__BB1_103:
	fma.rn.f32 	%f577, %f80, %f38, %f577;
	fma.rn.f32 	%f584, %f80, %f41, %f584;
	fma.rn.f32 	%f591, %f80, %f44, %f591;
	bra.uni 	$L__BB1_170;
$L__BB1_104:
	setp.eq.s16 	%p38, %rs11, 45;
	@%p38 bra 	$L__BB1_161;
	setp.eq.s16 	%p39, %rs11, 46;
	@%p39 bra 	$L__BB1_106;
	bra.uni 	$L__BB1_170;
$L__BB1_106:
	fma.rn.f32 	%f582, %f80, %f39, %f582;
	fma.rn.f32 	%f583, %f80, %f40, %f583;
	fma.rn.f32 	%f589, %f80, %f42, %f589;
	fma.rn.f32 	%f590, %f80, %f43, %f590;
	bra.uni 	$L__BB1_170;
$L__BB1_107:
	setp.gt.s16 	%p12, %rs11, 54;
	@%p12 bra 	$L__BB1_123;
	setp.gt.s16 	%p24, %rs11, 50;
	@%p24 bra 	$L__BB1_116;
	setp.gt.s16 	%p30, %rs11, 48;
	@%p30 bra 	$L__BB1_113;
	setp.eq.s16 	%p33, %rs11, 47;
	@%p33 bra 	$L__BB1_162;
	setp.eq.s16 	%p34, %rs11, 48;
	@%p34 bra 	$L__BB1_112;
	bra.uni 	$L__BB1_170;
$L__BB1_112:
	fma.rn.f32 	%f580, %f80, %f39, %f580;
	fma.rn.f32 	%f581, %f80, %f40, %f581;
	fma.rn.f32 	%f582, %f80, %f41, %f582;
	fma.rn.f32 	%f587, %f80, %f42, %f587;
	fma.rn.f32 	%f588, %f80, %f43, %f588;
	fma.rn.f32 	%f589, %f80, %f44, %f589;
	bra.uni 	$L__BB1_170;
$L__BB1_113:
	setp.eq.s16 	%p31, %rs11, 49;
	@%p31 bra 	$L__BB1_163;
	setp.eq.s16 	%p32, %rs11, 50;
	@%p32 bra 	$L__BB1_115;
	bra.uni 	$L__BB1_170;
$L__BB1_115:
	fma.rn.f32 	%f578, %f80, %f39, %f578;
	fma.rn.f32 	%f579, %f80, %f40, %f579;
	fma.rn.f32 	%f580, %f80, %f41, %f580;
	fma.rn.f32 	%f585, %f80, %f42, %f585;
	fma.rn.f32 	%f586, %f80, %f43, %f586;
	fma.rn.f32 	%f587, %f80, %f44, %f587;
	bra.uni 	$L__BB1_170;
$L__BB1_116:
	setp.gt.s16 	%p25, %rs11, 52;
	@%p25 bra 	$L__BB1_120;
	setp.eq.s16 	%p28, %rs11, 51;
	@%p28 bra 	$L__BB1_164;
	setp.eq.s16 	%p29, %rs11, 52;
	@%p29 bra 	$L__BB1_119;
	bra.uni 	$L__BB1_170;
$L__BB1_119:
	fma.rn.f32 	%f577, %f80, %f40, %f577;
	fma.rn.f32 	%f578, %f80, %f41, %f578;
	fma.rn.f32 	%f584, %f80, %f43, %f584;
	fma.rn.f32 	%f585, %f80, %f44, %f585;
	bra.uni 	$L__BB1_170;
$L__BB1_120:
	setp.eq.s16 	%p26, %rs11, 53;
	@%p26 bra 	$L__BB1_165;
	setp.eq.s16 	%p27, %rs11, 54;
	@%p27 bra 	$L__BB1_122;
	bra.uni 	$L__BB1_170;
$L__BB1_122:
	fma.rn.f32 	%f583, %f80, %f42, %f583;
	bra.uni 	$L__BB1_170;
$L__BB1_123:
	setp.gt.s16 	%p13, %rs11, 58;
	@%p13 bra 	$L__BB1_131;
	setp.gt.s16 	%p19, %rs11, 56;
	@%p19 bra 	$L__BB1_128;
	setp.eq.s16 	%p22, %rs11, 55;
	@%p22 bra 	$L__BB1_166;
	setp.eq.s16 	%p23, %rs11, 56;
	@%p23 bra 	$L__BB1_127;
	bra.uni 	$L__BB1_170;
$L__BB1_127:
	fma.rn.f32 	%f581, %f80, %f42, %f581;
	fma.rn.f32 	%f582, %f80, %f43, %f582;
	fma.rn.f32 	%f583, %f80, %f44, %f583;
	bra.uni 	$L__BB1_170;
$L__BB1_128:
	setp.eq.s16 	%p20, %rs11, 57;
	@%p20 bra 	$L__BB1_167;
	setp.eq.s16 	%p21, %rs11, 58;
	@%p21 bra 	$L__BB1_130;
	bra.uni 	$L__BB1_170;
$L__BB1_130:
	fma.rn.f32 	%f579, %f80, %f42, %f579;
	fma.rn.f32 	%f580, %f80, %f43, %f580;
	fma.rn.f32 	%f581, %f80, %f44, %f581;
	bra.uni 	$L__BB1_170;
$L__BB1_131:
	setp.gt.s16 	%p14, %rs11, 60;
	@%p14 bra 	$L__BB1_135;
	setp.eq.s16 	%p17, %rs11, 59;
	@%p17 bra 	$L__BB1_168;
	setp.eq.s16 	%p18, %rs11, 60;
	@%p18 bra 	$L__BB1_134;
	bra.uni 	$L__BB1_170;
$L__BB1_134:
	fma.rn.f32 	%f577, %f80, %f42, %f577;
	fma.rn.f32 	%f578, %f80, %f43, %f578;
	fma.rn.f32 	%f579, %f80, %f44, %f579;
	bra.uni 	$L__BB1_170;
$L__BB1_135:
	setp.eq.s16 	%p15, %rs11, 61;
	@%p15 bra 	$L__BB1_169;
	setp.eq.s16 	%p16, %rs11, 62;
	@%p16 bra 	$L__BB1_137;
	bra.uni 	$L__BB1_170;
$L__BB1_137:
	fma.rn.f32 	%f577, %f80, %f44, %f577;
	bra.uni 	$L__BB1_170;
$L__BB1_138:
	fma.rn.f32 	%f611, %f80, %f36, %f611;
	bra.uni 	$L__BB1_170;
$L__BB1_139:
	fma.rn.f32 	%f610, %f80, %f36, %f610;
	fma.rn.f32 	%f611, %f80, %f37, %f611;
	bra.uni 	$L__BB1_170;
$L__BB1_140:
	fma.rn.f32 	%f608, %f80, %f36, %f608;
	fma.rn.f32 	%f609, %f80, %f37, %f609;
	fma.rn.f32 	%f610, %f80, %f38, %f610;
	bra.uni 	$L__BB1_170;
$L__BB1_141:
	fma.rn.f32 	%f606, %f80, %f36, %f606;
	fma.rn.f32 	%f607, %f80, %f37, %f607;
	fma.rn.f32 	%f608, %f80, %f38, %f608;
	bra.uni 	$L__BB1_170;
$L__BB1_142:
	fma.rn.f32 	%f605, %f80, %f37, %f605;
	fma.rn.f32 	%f606, %f80, %f38, %f606;
	bra.uni 	$L__BB1_170;
$L__BB1_143:
	fma.rn.f32 	%f604, %f80, %f36, %f604;
	fma.rn.f32 	%f611, %f80, %f39, %f611;
	bra.uni 	$L__BB1_170;
$L__BB1_144:
	fma.rn.f32 	%f602, %f80, %f36, %f602;
	fma.rn.f32 	%f603, %f80, %f37, %f603;
	fma.rn.f32 	%f604, %f80, %f38, %f604;
	fma.rn.f32 	%f609, %f80, %f39, %f609;
	fma.rn.f32 	%f610, %f80, %f40, %f610;
	fma.rn.f32 	%f611, %f80, %f41, %f611;
	bra.uni 	$L__BB1_170;
$L__BB1_145:
	fma.rn.f32 	%f600, %f80, %f36, %f600;
	fma.rn.f32 	%f601, %f80, %f37, %f601;
	fma.rn.f32 	%f602, %f80, %f38, %f602;
	fma.rn.f32 	%f607, %f80, %f39, %f607;
	fma.rn.f32 	%f608, %f80, %f40, %f608;
	fma.rn.f32 	%f609, %f80, %f41, %f609;
	bra.uni 	$L__BB1_170;
$L__BB1_146:
	fma.rn.f32 	%f598, %f80, %f36, %f598;
	fma.rn.f32 	%f599, %f80, %f37, %f599;
	fma.rn.f32 	%f600, %f80, %f38, %f600;
	fma.rn.f32 	%f605, %f80, %f39, %f605;
	fma.rn.f32 	%f606, %f80, %f40, %f606;
	fma.rn.f32 	%f607, %f80, %f41, %f607;
	bra.uni 	$L__BB1_170;
$L__BB1_147:
	fma.rn.f32 	%f598, %f80, %f38, %f598;
	fma.rn.f32 	%f605, %f80, %f41, %f605;
	bra.uni 	$L__BB1_170;
$L__BB1_148:
	fma.rn.f32 	%f596, %f80, %f36, %f596;
	fma.rn.f32 	%f597, %f80, %f37, %f597;
	fma.rn.f32 	%f603, %f80, %f39, %f603;
	fma.rn.f32 	%f604, %f80, %f40, %f604;
	fma.rn.f32 	%f610, %f80, %f42, %f610;
	fma.rn.f32 	%f611, %f80, %f43, %f611;
	bra.uni 	$L__BB1_170;
$L__BB1_149:
	fma.rn.f32 	%f594, %f80, %f36, %f594;
	fma.rn.f32 	%f595, %f80, %f37, %f595;
	fma.rn.f32 	%f596, %f80, %f38, %f596;
	fma.rn.f32 	%f601, %f80, %f39, %f601;
	fma.rn.f32 	%f602, %f80, %f40, %f602;
	fma.rn.f32 	%f603, %f80, %f41, %f603;
	fma.rn.f32 	%f608, %f80, %f42, %f608;
	fma.rn.f32 	%f609, %f80, %f43, %f609;
	fma.rn.f32 	%f610, %f80, %f44, %f610;
	bra.uni 	$L__BB1_170;
$L__BB1_150:
	fma.rn.f32 	%f592, %f80, %f36, %f592;
	fma.rn.f32 	%f593, %f80, %f37, %f593;
	fma.rn.f32 	%f594, %f80, %f38, %f594;
	fma.rn.f32 	%f599, %f80, %f39, %f599;
	fma.rn.f32 	%f600, %f80, %f40, %f600;
	fma.rn.f32 	%f601, %f80, %f41, %f601;
	fma.rn.f32 	%f606, %f80, %f42, %f606;
	fma.rn.f32 	%f607, %f80, %f43, %f607;
	fma.rn.f32 	%f608, %f80, %f44, %f608;
	bra.uni 	$L__BB1_170;
$L__BB1_151:
	fma.rn.f32 	%f591, %f80, %f37, %f591;
	fma.rn.f32 	%f592, %f80, %f38, %f592;
	fma.rn.f32 	%f598, %f80, %f40, %f598;
	fma.rn.f32 	%f599, %f80, %f41, %f599;
	fma.rn.f32 	%f605, %f80, %f43, %f605;
	fma.rn.f32 	%f606, %f80, %f44, %f606;
	bra.uni 	$L__BB1_170;
$L__BB1_152:
	fma.rn.f32 	%f590, %f80, %f36, %f590;
	fma.rn.f32 	%f597, %f80, %f39, %f597;
	fma.rn.f32 	%f604, %f80, %f42, %f604;
	bra.uni 	$L__BB1_170;
$L__BB1_153:
	fma.rn.f32 	%f588, %f80, %f36, %f588;
	fma.rn.f32 	%f589, %f80, %f37, %f589;
	fma.rn.f32 	%f590, %f80, %f38, %f590;
	fma.rn.f32 	%f595, %f80, %f39, %f595;
	fma.rn.f32 	%f596, %f80, %f40, %f596;
	fma.rn.f32 	%f597, %f80, %f41, %f597;
	fma.rn.f32 	%f602, %f80, %f42, %f602;
	fma.rn.f32 	%f603, %f80, %f43, %f603;
	fma.rn.f32 	%f604, %f80, %f44, %f604;
	bra.uni 	$L__BB1_170;
$L__BB1_154:
	fma.rn.f32 	%f586, %f80, %f36, %f586;
	fma.rn.f32 	%f587, %f80, %f37, %f587;
	fma.rn.f32 	%f588, %f80, %f38, %f588;
	fma.rn.f32 	%f593, %f80, %f39, %f593;
	fma.rn.f32 	%f594, %f80, %f40, %f594;
	fma.rn.f32 	%f595, %f80, %f41, %f595;
	fma.rn.f32 	%f600, %f80, %f42, %f600;
	fma.rn.f32 	%f601, %f80, %f43, %f601;
	fma.rn.f32 	%f602, %f80, %f44, %f602;
	bra.uni 	$L__BB1_170;
$L__BB1_155:
	fma.rn.f32 	%f584, %f80, %f36, %f584;
	fma.rn.f32 	%f585, %f80, %f37, %f585;
	fma.rn.f32 	%f586, %f80, %f38, %f586;
	fma.rn.f32 	%f591, %f80, %f39, %f591;
	fma.rn.f32 	%f592, %f80, %f40, %f592;
	fma.rn.f32 	%f593, %f80, %f41, %f593;
	fma.rn.f32 	%f598, %f80, %f42, %f598;
	fma.rn.f32 	%f599, %f80, %f43, %f599;
	fma.rn.f32 	%f600, %f80, %f44, %f600;
	bra.uni 	$L__BB1_170;
$L__BB1_156:
	fma.rn.f32 	%f584, %f80, %f38, %f584;
	fma.rn.f32 	%f591, %f80, %f41, %f591;
	fma.rn.f32 	%f598, %f80, %f44, %f598;
	bra.uni 	$L__BB1_170;
$L__BB1_157:
	fma.rn.f32 	%f582, %f80, %f36, %f582;
	fma.rn.f32 	%f583, %f80, %f37, %f583;
	fma.rn.f32 	%f589, %f80, %f39, %f589;
	fma.rn.f32 	%f590, %f80, %f40, %f590;
	fma.rn.f32 	%f596, %f80, %f42, %f596;
	fma.rn.f32 	%f597, %f80, %f43, %f597;
	bra.uni 	$L__BB1_170;
$L__BB1_158:
	fma.rn.f32 	%f580, %f80, %f36, %f580;
	fma.rn.f32 	%f581, %f80, %f37, %f581;
	fma.rn.f32 	%f582, %f80, %f38, %f582;
	fma.rn.f32 	%f587, %f80, %f39, %f587;
	fma.rn.f32 	%f588, %f80, %f40, %f588;
	fma.rn.f32 	%f589, %f80, %f41, %f589;
	fma.rn.f32 	%f594, %f80, %f42, %f594;
	fma.rn.f32 	%f595, %f80, %f43, %f595;
	fma.rn.f32 	%f596, %f80, %f44, %f596;
	bra.uni 	$L__BB1_170;
$L__BB1_159:
	fma.rn.f32 	%f578, %f80, %f36, %f578;
	fma.rn.f32 	%f579, %f80, %f37, %f579;
	fma.rn.f32 	%f580, %f80, %f38, %f580;
	fma.rn.f32 	%f585, %f80, %f39, %f585;
	fma.rn.f32 	%f586, %f80, %f40, %f586;
	fma.rn.f32 	%f587, %f80, %f41, %f587;
	fma.rn.f32 	%f592, %f80, %f42, %f592;
	fma.rn.f32 	%f593, %f80, %f43, %f593;
	fma.rn.f32 	%f594, %f80, %f44, %f594;
	bra.uni 	$L__BB1_170;
$L__BB1_160:
	fma.rn.f32 	%f577, %f80, %f37, %f577;
	fma.rn.f32 	%f578, %f80, %f38, %f578;
	fma.rn.f32 	%f584, %f80, %f40, %f584;
	fma.rn.f32 	%f585, %f80, %f41, %f585;
	fma.rn.f32 	%f591, %f80, %f43, %f591;
	fma.rn.f32 	%f592, %f80, %f44, %f592;
	bra.uni 	$L__BB1_170;
$L__BB1_161:
	fma.rn.f32 	%f583, %f80, %f39, %f583;
	fma.rn.f32 	%f590, %f80, %f42, %f590;
	bra.uni 	$L__BB1_170;
$L__BB1_162:
	fma.rn.f32 	%f581, %f80, %f39, %f581;
	fma.rn.f32 	%f582, %f80, %f40, %f582;
	fma.rn.f32 	%f583, %f80, %f41, %f583;
	fma.rn.f32 	%f588, %f80, %f42, %f588;
	fma.rn.f32 	%f589, %f80, %f43, %f589;
	fma.rn.f32 	%f590, %f80, %f44, %f590;
	bra.uni 	$L__BB1_170;
$L__BB1_163:
	fma.rn.f32 	%f579, %f80, %f39, %f579;
	fma.rn.f32 	%f580, %f80, %f40, %f580;
	fma.rn.f32 	%f581, %f80, %f41, %f581;
	fma.rn.f32 	%f586, %f80, %f42, %f586;
	fma.rn.f32 	%f587, %f80, %f43, %f587;
	fma.rn.f32 	%f588, %f80, %f44, %f588;
	bra.uni 	$L__BB1_170;
$L__BB1_164:
	fma.rn.f32 	%f577, %f80, %f39, %f577;
	fma.rn.f32 	%f578, %f80, %f40, %f578;
	fma.rn.f32 	%f579, %f80, %f41, %f579;
	fma.rn.f32 	%f584, %f80, %f42, %f584;
	fma.rn.f32 	%f585, %f80, %f43, %f585;
	fma.rn.f32 	%f586, %f80, %f44, %f586;
	bra.uni 	$L__BB1_170;
$L__BB1_165:
	fma.rn.f32 	%f577, %f80, %f41, %f577;
	fma.rn.f32 	%f584, %f80, %f44, %f584;
	bra.uni 	$L__BB1_170;
$L__BB1_166:
	fma.rn.f32 	%f582, %f80, %f42, %f582;
	fma.rn.f32 	%f583, %f80, %f43, %f583;
	bra.uni 	$L__BB1_170;
$L__BB1_167:
	fma.rn.f32 	%f580, %f80, %f42, %f580;
	fma.rn.f32 	%f581, %f80, %f43, %f581;
	fma.rn.f32 	%f582, %f80, %f44, %f582;
	bra.uni 	$L__BB1_170;
$L__BB1_168:
	fma.rn.f32 	%f578, %f80, %f42, %f578;
	fma.rn.f32 	%f579, %f80, %f43, %f579;
	fma.rn.f32 	%f580, %f80, %f44, %f580;
	bra.uni 	$L__BB1_170;
$L__BB1_169:
	fma.rn.f32 	%f577, %f80, %f43, %f577;
	fma.rn.f32 	%f578, %f80, %f44, %f578;
$L__BB1_170:
	add.s32 	%r143, %r143, 1;
	setp.ne.s32 	%p103, %r143, 0;
	add.s32 	%r142, %r142, 1;
	add.s32 	%r141, %r141, 4;
	@%p103 bra 	$L__BB1_14;
$L__BB1_171:
	add.s32 	%r31, %r140, 1;
	setp.lt.u32 	%p104, %r31, %r88;
	setp.lt.u32 	%p105, %r140, 511;
	and.pred  	%p106, %p104, %p105;
	mov.u32 	%r140, %r31;
	@%p106 bra 	$L__BB1_12;
	mul.lo.s32 	%r89, %r1, 401408;
	mov.u32 	%r90, %tid.x;
	or.b32  	%r91, %r90, %r89;
	mov.u32 	%r92, %ctaid.x;
	mad.lo.s32 	%r32, %r1, -768, %r92;
	setp.gt.u32 	%p107, %r32, 767;
	shr.u32 	%r93, %r32, 7;
	mad.lo.s32 	%r33, %r93, 71680, %r91;
	@%p107 bra 	$L__BB1_174;
	ld.param.u64 	%rd107, [_Z27conv_1_512_28_28_512_conv2dPfPjPcPKfS__param_4];
	shr.u32 	%r94, %r32, 5;
	and.b32  	%r95, %r94, 3;
	mad.lo.s32 	%r96, %r95, 3584, %r33;
	cvta.to.global.u64 	%rd35, %rd107;
	mul.wide.u32 	%rd36, %r96, 4;
	add.s64 	%rd37, %rd35, %rd36;
	atom.global.add.f32 	%f472, [%rd37], %f611;
	add.s32 	%r97, %r96, 512;
	mul.wide.u32 	%rd38, %r97, 4;
	add.s64 	%rd39, %rd35, %rd38;
	atom.global.add.f32 	%f473, [%rd39], %f610;
	add.s32 	%r98, %r96, 1024;
	mul.wide.u32 	%rd40, %r98, 4;
	add.s64 	%rd41, %rd35, %rd40;
	atom.global.add.f32 	%f474, [%rd41], %f609;
	add.s32 	%r99, %r96, 1536;
	mul.wide.u32 	%rd42, %r99, 4;
	add.s64 	%rd43, %rd35, %rd42;
	atom.global.add.f32 	%f475, [%rd43], %f608;
	add.s32 	%r100, %r96, 2048;
	mul.wide.u32 	%rd44, %r100, 4;
	add.s64 	%rd45, %rd35, %rd44;
	atom.global.add.f32 	%f476, [%rd45], %f607;
	add.s32 	%r101, %r96, 2560;
	mul.wide.u32 	%rd46, %r101, 4;
	add.s64 	%rd47, %rd35, %rd46;
	atom.global.add.f32 	%f477, [%rd47], %f606;
	add.s32 	%r102, %r96, 3072;
	mul.wide.u32 	%rd48, %r102, 4;
	add.s64 	%rd49, %rd35, %rd48;
	atom.global.add.f32 	%f478, [%rd49], %f605;
$L__BB1_174:
	ld.param.u64 	%rd108, [_Z27conv_1_512_28_28_512_conv2dPfPjPcPKfS__param_4];
	cvta.to.global.u64 	%rd3, %rd108;
	shr.u32 	%r103, %r32, 5;
	and.b32  	%r34, %r103, 3;
	setp.gt.u32 	%p108, %r32, 767;
	@%p108 bra 	$L__BB1_176;
	mad.lo.s32 	%r104, %r34, 3584, %r33;
	add.s32 	%r105, %r104, 14336;
	mul.wide.u32 	%rd50, %r105, 4;
	add.s64 	%rd51, %rd3, %rd50;
	atom.global.add.f32 	%f479, [%rd51], %f604;
	add.s32 	%r106, %r104, 14848;
	mul.wide.u32 	%rd52, %r106, 4;
	add.s64 	%rd53, %rd3, %rd52;
	atom.global.add.f32 	%f480, [%rd53], %f603;
	add.s32 	%r107, %r104, 15360;
	mul.wide.u32 	%rd54, %r107, 4;
	add.s64 	%rd55, %rd3, %rd54;
	atom.global.add.f32 	%f481, [%rd55], %f602;
	add.s32 	%r108, %r104, 15872;
	mul.wide.u32 	%rd56, %r108, 4;
	add.s64 	%rd57, %rd3, %rd56;
	atom.global.add.f32 	%f482, [%rd57], %f601;
	add.s32 	%r109, %r104, 16384;
	mul.wide.u32 	%rd58, %r109, 4;
	add.s64 	%rd59, %rd3, %rd58;
	atom.global.add.f32 	%f483, [%rd59], %f600;
	add.s32 	%r110, %r104, 16896;
	mul.wide.u32 	%rd60, %r110, 4;
	add.s64 	%rd61, %rd3, %rd60;
	atom.global.add.f32 	%f484, [%rd61], %f599;
	add.s32 	%r111, %r104, 17408;
	mul.wide.u32 	%rd62, %r111, 4;
	add.s64 	%rd63, %rd3, %rd62;
	atom.global.add.f32 	%f485, [%rd63], %f598;
$L__BB1_176:
	setp.gt.u32 	%p109, %r32, 767;
	@%p109 bra 	$L__BB1_178;
	mad.lo.s32 	%r112, %r34, 3584, %r33;
	add.s32 	%r113, %r112, 28672;
	mul.wide.u32 	%rd64, %r113, 4;
	add.s64 	%rd65, %rd3, %rd64;
	atom.global.add.f32 	%f486, [%rd65], %f597;
	add.s32 	%r114, %r112, 29184;
	mul.wide.u32 	%rd66, %r114, 4;
	add.s64 	%rd67, %rd3, %rd66;
	atom.global.add.f32 	%f487, [%rd67], %f596;
	add.s32 	%r115, %r112, 29696;
	mul.wide.u32 	%rd68, %r115, 4;
	add.s64 	%rd69, %rd3, %rd68;
	atom.global.add.f32 	%f488, [%rd69], %f595;
	add.s32 	%r116, %r112, 30208;
	mul.wide.u32 	%rd70, %r116, 4;
	add.s64 	%rd71, %rd3, %rd70;
	atom.global.add.f32 	%f489, [%rd71], %f594;
	add.s32 	%r117, %r112, 30720;
	mul.wide.u32 	%rd72, %r117, 4;
	add.s64 	%rd73, %rd3, %rd72;
	atom.global.add.f32 	%f490, [%rd73], %f593;
	add.s32 	%r118, %r112, 31232;
	mul.wide.u32 	%rd74, %r118, 4;
	add.s64 	%rd75, %rd3, %rd74;
	atom.global.add.f32 	%f491, [%rd75], %f592;
	add.s32 	%r119, %r112, 31744;
	mul.wide.u32 	%rd76, %r119, 4;
	add.s64 	%rd77, %rd3, %rd76;
	atom.global.add.f32 	%f492, [%rd77], %f591;
$L__BB1_178:
	setp.gt.u32 	%p110, %r32, 639;
	@%p110 bra 	$L__BB1_180;
	mad.lo.s32 	%r120, %r34, 3584, %r33;
	add.s32 	%r121, %r120, 43008;
	mul.wide.u32 	%rd78, %r121, 4;
	add.s64 	%rd79, %rd3, %rd78;
	atom.global.add.f32 	%f493, [%rd79], %f590;
	add.s32 	%r122, %r120, 43520;
	mul.wide.u32 	%rd80, %r122, 4;
	add.s64 	%rd81, %rd3, %rd80;
	atom.global.add.f32 	%f494, [%rd81], %f589;
	add.s32 	%r123, %r120, 44032;
	mul.wide.u32 	%rd82, %r123, 4;
	add.s64 	%rd83, %rd3, %rd82;
	atom.global.add.f32 	%f495, [%rd83], %f588;
	add.s32 	%r124, %r120, 44544;
	mul.wide.u32 	%rd84, %r124, 4;
	add.s64 	%rd85, %rd3, %rd84;
	atom.global.add.f32 	%f496, [%rd85], %f587;
	add.s32 	%r125, %r120, 45056;
	mul.wide.u32 	%rd86, %r125, 4;
	add.s64 	%rd87, %rd3, %rd86;
	atom.global.add.f32 	%f497, [%rd87], %f586;
	add.s32 	%r126, %r120, 45568;
	mul.wide.u32 	%rd88, %r126, 4;
	add.s64 	%rd89, %rd3, %rd88;
	atom.global.add.f32 	%f498, [%rd89], %f585;
	add.s32 	%r127, %r120, 46080;
	mul.wide.u32 	%rd90, %r127, 4;
	add.s64 	%rd91, %rd3, %rd90;
	atom.global.add.f32 	%f499, [%rd91], %f584;
$L__BB1_180:
	setp.gt.u32 	%p111, %r32, 639;
	@%p111 bra 	$L__BB1_182;
	mad.lo.s32 	%r128, %r34, 3584, %r33;
	add.s32 	%r129, %r128, 57344;
	mul.wide.u32 	%rd92, %r129, 4;
	add.s64 	%rd93, %rd3, %rd92;
	atom.global.add.f32 	%f500, [%rd93], %f583;
	add.s32 	%r130, %r128, 57856;
	mul.wide.u32 	%rd94, %r130, 4;
	add.s64 	%rd95, %rd3, %rd94;
	atom.global.add.f32 	%f501, [%rd95], %f582;
	add.s32 	%r131, %r128, 58368;
	mul.wide.u32 	%rd96, %r131, 4;
	add.s64 	%rd97, %rd3, %rd96;
	atom.global.add.f32 	%f502, [%rd97], %f581;
	add.s32 	%r132, %r128, 58880;
	mul.wide.u32 	%rd98, %r132, 4;
	add.s64 	%rd99, %rd3, %rd98;
	atom.global.add.f32 	%f503, [%rd99], %f580;
	add.s32 	%r133, %r128, 59392;
	mul.wide.u32 	%rd100, %r133, 4;
	add.s64 	%rd101, %rd3, %rd100;
	atom.global.add.f32 	%f504, [%rd101], %f579;
	add.s32 	%r134, %r128, 59904;
	mul.wide.u32 	%rd102, %r134, 4;
	add.s64 	%rd103, %rd3, %rd102;
	atom.global.add.f32 	%f505, [%rd103], %f578;
	add.s32 	%r135, %r128, 60416;
	mul.wide.u32 	%rd104, %r135, 4;
	add.s64 	%rd105, %rd3, %rd104;
	atom.global.add.f32 	%f506, [%rd105], %f577;
$L__BB1_182:
	ret;

}
	// .globl	_Z30conv_1_512_14_14_512_transformPfS_PcPj
.visible .entry _Z30conv_1_512_14_14_512_transformPfS_PcPj(
	.param .u64 .ptr .align 1 _Z30conv_1_512_14_14_512_transformPfS_PcPj_param_0,
	.param .u64 .ptr .align 1 _Z30conv_1_512_14_14_512_transformPfS_PcPj_param_1,
	.param .u64 .ptr .align 1 _Z30conv_1_512_14_14_512_transformPfS_PcPj_param_2,
	.param .u64 .ptr .align 1 _Z30conv_1_512_14_14_512_transformPfS_PcPj_param_3
)
{
	.reg .pred 	%p<8>;
	.reg .b32 	%r<41>;
	.reg .b32 	%f<2>;
	.reg .b64 	%rd<17>;

	ld.param.u64 	%rd4, [_Z30conv_1_512_14_14_512_transformPfS_PcPj_param_0];
	ld.param.u64 	%rd5, [_Z30conv_1_512_14_14_512_transformPfS_PcPj_param_1];
	ld.param.u64 	%rd6, [_Z30conv_1_512_14_14_512_transformPfS_PcPj_param_2];
	ld.param.u64 	%rd7, [_Z30conv_1_512_14_14_512_transformPfS_PcPj_param_3];
	mov.u32 	%r15, %ctaid.x;
	shl.b32 	%r16, %r15, 9;
	mov.u32 	%r1, %tid.x;
	add.s32 	%r2, %r16, %r1;
	setp.gt.u32 	%p1, %r2, 100351;
	@%p1 bra 	$L__BB2_8;
	cvta.to.global.u64 	%rd8, %rd4;
	mul.wide.u32 	%rd9, %r2, 4;
	add.s64 	%rd10, %rd8, %rd9;
	ld.global.f32 	%f1, [%rd10];
	setp.eq.f32 	%p2, %f1, 0f00000000;
	@%p2 bra 	$L__BB2_8;
	mul.hi.u32 	%r17, %r2, 1402438301;
	shr.u32 	%r18, %r17, 15;
	and.b32  	%r19, %r1, 511;
	mad.lo.s32 	%r20, %r18, -100352, %r2;
	shr.u32 	%r21, %r20, 10;
	mul.hi.u32 	%r22, %r21, 613566757;
	add.s32 	%r3, %r22, 1;
	shr.u32 	%r23, %r20, 9;
	mul.hi.u32 	%r24, %r23, 306783379;
	mul.lo.s32 	%r25, %r24, 14;
	sub.s32 	%r26, %r23, %r25;
	add.s32 	%r4, %r26, 1;
	mul.hi.u32 	%r27, %r3, 858993460;
	min.u32 	%r39, %r27, 2;
	setp.gt.u32 	%p3, %r26, 5;
	selp.u32 	%r6, 1, 0, %p3;
	mul.lo.s32 	%r28, %r19, 6;
	mad.lo.s32 	%r7, %r18, 3072, %r28;
	mul.lo.s32 	%r29, %r19, 378;
	mad.lo.s32 	%r8, %r18, 193536, %r29;
	cvta.to.global.u64 	%rd1, %rd7;
	cvta.to.global.u64 	%rd2, %rd5;
	cvta.to.global.u64 	%rd3, %rd6;
$L__BB2_3:
	mad.lo.s32 	%r30, %r39, 5, 7;
	setp.le.u32 	%p4, %r30, %r3;
	@%p4 bra 	$L__BB2_8;
	shl.b32 	%r10, %r39, 1;
	mad.lo.s32 	%r31, %r39, 251, %r3;
	mad.lo.s32 	%r11, %r31, 9, %r4;
	mov.u32 	%r40, %r6;
$L__BB2_5:
	mad.lo.s32 	%r32, %r40, 7, 9;
	setp.le.u32 	%p5, %r32, %r4;
	@%p5 bra 	$L__BB2_7;
	add.s32 	%r33, %r40, %r10;
	add.s32 	%r34, %r7, %r33;
	mul.wide.u32 	%rd11, %r34, 4;
	add.s64 	%rd12, %rd1, %rd11;
	atom.global.add.u32 	%r35, [%rd12], 1;
	mad.lo.s32 	%r36, %r33, 63, %r8;
	add.s32 	%r37, %r36, %r35;
	cvt.u64.u32 	%rd13, %r37;
	mul.wide.u32 	%rd14, %r37, 4;
	add.s64 	%rd15, %rd2, %rd14;
	st.global.f32 	[%rd15], %f1;
	mad.lo.s32 	%r38, %r40, 249, %r11;
	add.s64 	%rd16, %rd3, %rd13;
	st.global.u8 	[%rd16], %r38;
	add.s32 	%r13, %r40, -1;
	setp.gt.s32 	%p6, %r40, 0;
	mov.u32 	%r40, %r13;
	@%p6 bra 	$L__BB2_5;
$L__BB2_7:
	add.s32 	%r14, %r39, -1;
	setp.gt.s32 	%p7, %r39, 0;
	mov.u32 	%r39, %r14;
	@%p7 bra 	$L__BB2_3;
$L__BB2_8:
	ret;

}
	// .globl	_Z27conv_1_512_14_14_512_conv2dPfPjPcPKfS_
.visible .entry _Z27conv_1_512_14_14_512_conv2dPfPjPcPKfS_(
	.param .u64 .ptr .align 1 _Z27conv_1_512_14_14_512_conv2dPfPjPcPKfS__param_0,
	.param .u64 .ptr .align 1 _Z27conv_1_512_14_14_512_conv2dPfPjPcPKfS__param_1,
	.param .u64 .ptr .align 1 _Z27conv_1_512_14_14_512_conv2dPfPjPcPKfS__param_2,
	.param .u64 .ptr .align 1 _Z27conv_1_512_14_14_512_conv2dPfPjPcPKfS__param_3,
	.param .u64 .ptr .align 1 _Z27conv_1_512_14_14_512_conv2dPfPjPcPKfS__param_4
)
{
	.reg .pred 	%p<116>;
	.reg .b16 	%rs<12>;
	.reg .b32 	%r<149>;
	.reg .b32 	%f<647>;
	.reg .b64 	%rd<109>;
	// demoted variable
	.shared .align 4 .b8 _ZZ27conv_1_512_14_14_512_conv2dPfPjPcPKfS_E5input[2016];
	// demoted variable
	.shared .align 1 .b8 _ZZ27conv_1_512_14_14_512_conv2dPfPjPcPKfS_E9input_ids[504];
	// demoted variable
	.shared .align 4 .b8 _ZZ27conv_1_512_14_14_512_conv2dPfPjPcPKfS_E12channel_lens[32];
	ld.param.u64 	%rd7, [_Z27conv_1_512_14_14_512_conv2dPfPjPcPKfS__param_0];
	ld.param.u64 	%rd4, [_Z27conv_1_512_14_14_512_conv2dPfPjPcPKfS__param_1];
	ld.param.u64 	%rd8, [_Z27conv_1_512_14_14_512_conv2dPfPjPcPKfS__param_2];
	cvta.to.global.u64 	%rd1, %rd8;
	cvta.to.global.u64 	%rd2, %rd7;
	mov.u32 	%r35, %ctaid.x;
	mul.hi.u32 	%r36, %r35, 715827883;
	shr.u32 	%r1, %r36, 6;
	mad.lo.s32 	%r37, %r1, -384, %r35;
	shr.u32 	%r2, %r37, 6;
	shl.b32 	%r38, %r35, 3;
	and.b32  	%r145, %r38, 504;
	mov.u32 	%r4, %tid.x;
	shr.u32 	%r5, %r4, 5;
	and.b32  	%r143, %r4, 31;
	setp.gt.u32 	%p1, %r4, 255;
	add.s32 	%r39, %r5, %r145;
	setp.gt.u32 	%p2, %r39, 511;
	or.pred  	%p3, %p1, %p2;
	@%p3 bra 	$L__BB3_10;
	cvta.to.global.u64 	%rd9, %rd4;
	mad.lo.s32 	%r40, %r1, 3072, %r2;
	mad.lo.s32 	%r41, %r39, 6, %r40;
	mul.wide.u32 	%rd10, %r41, 4;
	add.s64 	%rd11, %rd9, %rd10;
	ld.global.nc.u32 	%r8, [%rd11];
	setp.ne.s32 	%p4, %r143, 0;
	@%p4 bra 	$L__BB3_3;
	shl.b32 	%r42, %r5, 2;
	mov.u32 	%r43, _ZZ27conv_1_512_14_14_512_conv2dPfPjPcPKfS_E12channel_lens;
	add.s32 	%r44, %r43, %r42;
	st.shared.u32 	[%r44], %r8;
$L__BB3_3:
	setp.ge.u32 	%p5, %r143, %r8;
	@%p5 bra 	$L__BB3_10;
	mul.lo.s32 	%r45, %r1, 193536;
	mad.lo.s32 	%r46, %r2, 63, %r45;
	mad.lo.s32 	%r9, %r39, 378, %r46;
	mul.lo.s32 	%r10, %r5, 63;
	not.b32 	%r47, %r143;
	add.s32 	%r11, %r8, %r47;
	and.b32  	%r48, %r11, 96;
	setp.eq.s32 	%p6, %r48, 96;
	@%p6 bra 	$L__BB3_7;
	shr.u32 	%r50, %r11, 5;
	add.s32 	%r51, %r50, 1;
	and.b32  	%r12, %r51, 3;
	mov.b32 	%r142, 0;
$L__BB3_6:
	.pragma "nounroll";
	add.s32 	%r52, %r9, %r143;
	cvt.u64.u32 	%rd12, %r52;
	mul.wide.u32 	%rd13, %r52, 4;
	add.s64 	%rd14, %rd2, %rd13;
	ld.global.nc.f32 	%f466, [%rd14];
	add.s32 	%r53, %r143, %r10;
	shl.b32 	%r54, %r53, 2;
	mov.u32 	%r55, _ZZ27conv_1_512_14_14_512_conv2dPfPjPcPKfS_E5input;
	add.s32 	%r56, %r55, %r54;
	st.shared.f32 	[%r56], %f466;
	add.s64 	%rd15, %rd1, %rd12;
	ld.global.nc.u8 	%rs1, [%rd15];
	cvt.u16.u8 	%rs2, %rs1;
	mov.u32 	%r57, _ZZ27conv_1_512_14_14_512_conv2dPfPjPcPKfS_E9input_ids;
	add.s32 	%r58, %r57, %r53;
	st.shared.u8 	[%r58], %rs2;
	add.s32 	%r143, %r143, 32;
	add.s32 	%r142, %r142, 1;
	setp.ne.s32 	%p7, %r142, %r12;
	@%p7 bra 	$L__BB3_6;
$L__BB3_7:
	setp.lt.u32 	%p8, %r11, 96;
	@%p8 bra 	$L__BB3_10;
	mov.u32 	%r62, _ZZ27conv_1_512_14_14_512_conv2dPfPjPcPKfS_E5input;
	mov.u32 	%r64, _ZZ27conv_1_512_14_14_512_conv2dPfPjPcPKfS_E9input_ids;
$L__BB3_9:
	add.s32 	%r59, %r9, %r143;
	cvt.u64.u32 	%rd16, %r59;
	mul.wide.u32 	%rd17, %r59, 4;
	add.s64 	%rd18, %rd2, %rd17;
	ld.global.nc.f32 	%f467, [%rd18];
	add.s32 	%r60, %r143, %r10;
	shl.b32 	%r61, %r60, 2;
	add.s32 	%r63, %r62, %r61;
	st.shared.f32 	[%r63], %f467;
	add.s64 	%rd19, %rd1, %rd16;
	ld.global.nc.u8 	%rs3, [%rd19];
	cvt.u16.u8 	%rs4, %rs3;
	add.s32 	%r65, %r64, %r60;
	st.shared.u8 	[%r65], %rs4;
	add.s32 	%r66, %r59, 32;
	cvt.u64.u32 	%rd20, %r66;
	mul.wide.u32 	%rd21, %r66, 4;
	add.s64 	%rd22, %rd2, %rd21;
	ld.global.nc.f32 	%f468, [%rd22];
	st.shared.f32 	[%r63+128], %f468;
	add.s64 	%rd23, %rd1, %rd20;
	ld.global.nc.u8 	%rs5, [%rd23];
	cvt.u16.u8 	%rs6, %rs5;
	st.shared.u8 	[%r65+32], %rs6;
	add.s32 	%r67, %r59, 64;
	cvt.u64.u32 	%rd24, %r67;
	mul.wide.u32 	%rd25, %r67, 4;
	add.s64 	%rd26, %rd2, %rd25;
	ld.global.nc.f32 	%f469, [%rd26];
	st.shared.f32 	[%r63+256], %f469;
	add.s64 	%rd27, %rd1, %rd24;
	ld.global.nc.u8 	%rs7, [%rd27];
	cvt.u16.u8 	%rs8, %rs7;
	st.shared.u8 	[%r65+64], %rs8;
	add.s32 	%r68, %r59, 96;
	cvt.u64.u32 	%rd28, %r68;
	mul.wide.u32 	%rd29, %r68, 4;
	add.s64 	%rd30, %rd2, %rd29;
	ld.global.nc.f32 	%f470, [%rd30];
	st.shared.f32 	[%r63+384], %f470;
	add.s64 	%rd31, %rd1, %rd28;
	ld.global.nc.u8 	%rs9, [%rd31];
	cvt.u16.u8 	%rs10, %rs9;
	st.shared.u8 	[%r65+96], %rs10;
	add.s32 	%r143, %r143, 128;
	setp.lt.u32 	%p9, %r143, %r8;
	@%p9 bra 	$L__BB3_9;
$L__BB3_10:
	bar.sync 	0;
	setp.gt.u32 	%p10, %r4, 511;
	@%p10 bra 	$L__BB3_182;
	mov.f32 	%f577, 0f00000000;
	and.b32  	%r71, %r38, 504;
	mov.u32 	%r74, _ZZ27conv_1_512_14_14_512_conv2dPfPjPcPKfS_E12channel_lens;
	add.s32 	%r87, %r71, 8;
	and.b32  	%r79, %r35, 63;
	mov.f32 	%f578, %f577;
	mov.f32 	%f579, %f577;
	mov.f32 	%f580, %f577;
	mov.f32 	%f581, %f577;
	mov.f32 	%f582, %f577;
	mov.f32 	%f583, %f577;
	mov.f32 	%f584, %f577;
	mov.f32 	%f585, %f577;
	mov.f32 	%f586, %f577;
	mov.f32 	%f587, %f577;
	mov.f32 	%f588, %f577;
	mov.f32 	%f589, %f577;
	mov.f32 	%f590, %f577;
	mov.f32 	%f591, %f577;
	mov.f32 	%f592, %f577;
	mov.f32 	%f593, %f577;
	mov.f32 	%f594, %f577;
	mov.f32 	%f595, %f577;
	mov.f32 	%f596, %f577;
	mov.f32 	%f597, %f577;
	mov.f32 	%f598, %f577;
	mov.f32 	%f599, %f577;
	mov.f32 	%f600, %f577;
	mov.f32 	%f601, %f577;
	mov.f32 	%f602, %f577;
	mov.f32 	%f603, %f577;
	mov.f32 	%f604, %f577;
	mov.f32 	%f605, %f577;
	mov.f32 	%f606, %f577;
	mov.f32 	%f607, %f577;
	mov.f32 	%f608, %f577;
	mov.f32 	%f609, %f577;
	mov.f32 	%f610, %f577;
	mov.f32 	%f611, %f577;
$L__BB3_12:
	sub.s32 	%r72, %r145, %r71;
	shl.b32 	%r73, %r72, 2;
	add.s32 	%r75, %r74, %r73;
	ld.shared.u32 	%r21, [%r75];
	setp.eq.s32 	%p11, %r21, 0;
	@%p11 bra 	$L__BB3_171;
	ld.param.u64 	%rd106, [_Z27conv_1_512_14_14_512_conv2dPfPjPcPKfS__param_3];
	mad.lo.s32 	%r77, %r145, 4608, %r4;
	cvta.to.global.u64 	%rd32, %rd106;
	mul.wide.u32 	%rd33, %r77, 4;
	add.s64 	%rd34, %rd32, %rd33;
	ld.global.nc.f32 	%f36, [%rd34];
	ld.global.nc.f32 	%f37, [%rd34+2048];
	ld.global.nc.f32 	%f38, [%rd34+4096];
	ld.global.nc.f32 	%f39, [%rd34+6144];
	ld.global.nc.f32 	%f40, [%rd34+8192];
	ld.global.nc.f32 	%f41, [%rd34+10240];
	ld.global.nc.f32 	%f42, [%rd34+12288];
	ld.global.nc.f32 	%f43, [%rd34+14336];
	ld.global.nc.f32 	%f44, [%rd34+16384];
	neg.s32 	%r148, %r21;
	mov.u32 	%r80, _ZZ27conv_1_512_14_14_512_conv2dPfPjPcPKfS_E9input_ids;
	mad.lo.s32 	%r81, %r79, -504, %r80;
	mad.lo.s32 	%r147, %r145, 63, %r81;
	mov.u32 	%r82, _ZZ27conv_1_512_14_14_512_conv2dPfPjPcPKfS_E5input;
	mad.lo.s32 	%r83, %r79, -2016, %r82;
	mad.lo.s32 	%r146, %r145, 252, %r83;
$L__BB3_14:
	ld.shared.f32 	%f80, [%r146];
	ld.shared.u8 	%rs11, [%r147];
	setp.gt.s16 	%p12, %rs11, 30;
	@%p12 bra 	$L__BB3_75;
	setp.gt.s16 	%p60, %rs11, 14;
	@%p60 bra 	$L__BB3_44;
	setp.gt.s16 	%p84, %rs11, 6;
	@%p84 bra 	$L__BB3_29;
	setp.gt.s16 	%p96, %rs11, 2;
	@%p96 bra 	$L__BB3_22;
	setp.eq.s16 	%p102, %rs11, 0;
	@%p102 bra 	$L__BB3_138;
	setp.eq.s16 	%p103, %rs11, 1;
	@%p103 bra 	$L__BB3_139;
	setp.eq.s16 	%p104, %rs11, 2;
	@%p104 bra 	$L__BB3_21;
	bra.uni 	$L__BB3_170;
$L__BB3_21:
	fma.rn.f32 	%f609, %f80, %f36, %f609;
	fma.rn.f32 	%f610, %f80, %f37, %f610;
	fma.rn.f32 	%f611, %f80, %f38, %f611;
	bra.uni 	$L__BB3_170;
$L__BB3_22:
	setp.gt.s16 	%p97, %rs11, 4;
	@%p97 bra 	$L__BB3_26;
	setp.eq.s16 	%p100, %rs11, 3;
	@%p100 bra 	$L__BB3_140;
	setp.eq.s16 	%p101, %rs11, 4;
	@%p101 bra 	$L__BB3_25;
	bra.uni 	$L__BB3_170;
$L__BB3_25:
	fma.rn.f32 	%f607, %f80, %f36, %f607;
	fma.rn.f32 	%f608, %f80, %f37, %f608;
	fma.rn.f32 	%f609, %f80, %f38, %f609;
	bra.uni 	$L__BB3_170;
$L__BB3_26:
	setp.eq.s16 	%p98, %rs11, 5;
	@%p98 bra 	$L__BB3_141;
	setp.eq.s16 	%p99, %rs11, 6;
	@%p99 bra 	$L__BB3_28;
	bra.uni 	$L__BB3_170;
$L__BB3_28:
	fma.rn.f32 	%f605, %f80, %f36, %f605;
	fma.rn.f32 	%f606, %f80, %f37, %f606;
	fma.rn.f32 	%f607, %f80, %f38, %f607;
	bra.uni 	$L__BB3_170;
$L__BB3_29:
	setp.gt.s16 	%p85, %rs11, 10;
	@%p85 bra 	$L__BB3_37;
	setp.gt.s16 	%p91, %rs11, 8;
	@%p91 bra 	$L__BB3_34;
	setp.eq.s16 	%p94, %rs11, 7;
	@%p94 bra 	$L__BB3_142;
	setp.eq.s16 	%p95, %rs11, 8;
	@%p95 bra 	$L__BB3_33;
	bra.uni 	$L__BB3_170;
$L__BB3_33:
	fma.rn.f32 	%f605, %f80, %f38, %f605;
	bra.uni 	$L__BB3_170;
$L__BB3_34:
	setp.eq.s16 	%p92, %rs11, 9;
	@%p92 bra 	$L__BB3_143;
	setp.eq.s16 	%p93, %rs11, 10;
	@%p93 bra 	$L__BB3_36;
	bra.uni 	$L__BB3_170;
$L__BB3_36:
	fma.rn.f32 	%f603, %f80, %f36, %f603;
	fma.rn.f32 	%f604, %f80, %f37, %f604;
	fma.rn.f32 	%f610, %f80, %f39, %f610;
	fma.rn.f32 	%f611, %f80, %f40, %f611;
	bra.uni 	$L__BB3_170;
$L__BB3_37:
	setp.gt.s16 	%p86, %rs11, 12;
	@%p86 bra 	$L__BB3_41;
	setp.eq.s16 	%p89, %rs11, 11;
	@%p89 bra 	$L__BB3_144;
	setp.eq.s16 	%p90, %rs11, 12;
	@%p90 bra 	$L__BB3_40;
	bra.uni 	$L__BB3_170;
$L__BB3_40:
	fma.rn.f32 	%f601, %f80, %f36, %f601;
	fma.rn.f32 	%f602, %f80, %f37, %f602;
	fma.rn.f32 	%f603, %f80, %f38, %f603;
	fma.rn.f32 	%f608, %f80, %f39, %f608;
	fma.rn.f32 	%f609, %f80, %f40, %f609;
	fma.rn.f32 	%f610, %f80, %f41, %f610;
	bra.uni 	$L__BB3_170;
$L__BB3_41:
	setp.eq.s16 	%p87, %rs11, 13;
	@%p87 bra 	$L__BB3_145;
	setp.eq.s16 	%p88, %rs11, 14;
	@%p88 bra 	$L__BB3_43;
	bra.uni 	$L__BB3_170;
$L__BB3_43:
	fma.rn.f32 	%f599, %f80, %f36, %f599;
	fma.rn.f32 	%f600, %f80, %f37, %f600;
	fma.rn.f32 	%f601, %f80, %f38, %f601;
	fma.rn.f32 	%f606, %f80, %f39, %f606;
	fma.rn.f32 	%f607, %f80, %f40, %f607;
	fma.rn.f32 	%f608, %f80, %f41, %f608;
	bra.uni 	$L__BB3_170;
$L__BB3_44:
	setp.gt.s16 	%p61, %rs11, 22;
	@%p61 bra 	$L__BB3_60;
	setp.gt.s16 	%p73, %rs11, 18;
	@%p73 bra 	$L__BB3_53;
	setp.gt.s16 	%p79, %rs11, 16;
	@%p79 bra 	$L__BB3_50;
	setp.eq.s16 	%p82, %rs11, 15;
	@%p82 bra 	$L__BB3_146;
	setp.eq.s16 	%p83, %rs11, 16;
	@%p83 bra 	$L__BB3_49;
	bra.uni 	$L__BB3_170;
$L__BB3_49:
	fma.rn.f32 	%f598, %f80, %f37, %f598;
	fma.rn.f32 	%f599, %f80, %f38, %f599;
	fma.rn.f32 	%f605, %f80, %f40, %f605;
	fma.rn.f32 	%f606, %f80, %f41, %f606;
	bra.uni 	$L__BB3_170;
$L__BB3_50:
	setp.eq.s16 	%p80, %rs11, 17;
	@%p80 bra 	$L__BB3_147;
	setp.eq.s16 	%p81, %rs11, 18;
	@%p81 bra 	$L__BB3_52;
	bra.uni 	$L__BB3_170;
$L__BB3_52:
	fma.rn.f32 	%f597, %f80, %f36, %f597;
	fma.rn.f32 	%f604, %f80, %f39, %f604;
	fma.rn.f32 	%f611, %f80, %f42, %f611;
	bra.uni 	$L__BB3_170;
$L__BB3_53:
	setp.gt.s16 	%p74, %rs11, 20;
	@%p74 bra 	$L__BB3_57;
	setp.eq.s16 	%p77, %rs11, 19;
	@%p77 bra 	$L__BB3_148;
	setp.eq.s16 	%p78, %rs11, 20;
	@%p78 bra 	$L__BB3_56;
	bra.uni 	$L__BB3_170;
$L__BB3_56:
	fma.rn.f32 	%f595, %f80, %f36, %f595;
	fma.rn.f32 	%f596, %f80, %f37, %f596;
	fma.rn.f32 	%f597, %f80, %f38, %f597;
	fma.rn.f32 	%f602, %f80, %f39, %f602;
	fma.rn.f32 	%f603, %f80, %f40, %f603;
	fma.rn.f32 	%f604, %f80, %f41, %f604;
	fma.rn.f32 	%f609, %f80, %f42, %f609;
	fma.rn.f32 	%f610, %f80, %f43, %f610;
	fma.rn.f32 	%f611, %f80, %f44, %f611;
	bra.uni 	$L__BB3_170;
$L__BB3_57:
	setp.eq.s16 	%p75, %rs11, 21;
	@%p75 bra 	$L__BB3_149;
	setp.eq.s16 	%p76, %rs11, 22;
	@%p76 bra 	$L__BB3_59;
	bra.uni 	$L__BB3_170;
$L__BB3_59:
	fma.rn.f32 	%f593, %f80, %f36, %f593;
	fma.rn.f32 	%f594, %f80, %f37, %f594;
	fma.rn.f32 	%f595, %f80, %f38, %f595;
	fma.rn.f32 	%f600, %f80, %f39, %f600;
	fma.rn.f32 	%f601, %f80, %f40, %f601;
	fma.rn.f32 	%f602, %f80, %f41, %f602;
	fma.rn.f32 	%f607, %f80, %f42, %f607;
	fma.rn.f32 	%f608, %f80, %f43, %f608;
	fma.rn.f32 	%f609, %f80, %f44, %f609;
	bra.uni 	$L__BB3_170;
$L__BB3_60:
	setp.gt.s16 	%p62, %rs11, 26;
	@%p62 bra 	$L__BB3_68;
	setp.gt.s16 	%p68, %rs11, 24;
	@%p68 bra 	$L__BB3_65;
	setp.eq.s16 	%p71, %rs11, 23;
	@%p71 bra 	$L__BB3_150;
	setp.eq.s16 	%p72, %rs11, 24;
	@%p72 bra 	$L__BB3_64;
	bra.uni 	$L__BB3_170;
$L__BB3_64:
	fma.rn.f32 	%f591, %f80, %f36, %f591;
	fma.rn.f32 	%f592, %f80, %f37, %f592;
	fma.rn.f32 	%f593, %f80, %f38, %f593;
	fma.rn.f32 	%f598, %f80, %f39, %f598;
	fma.rn.f32 	%f599, %f80, %f40, %f599;
	fma.rn.f32 	%f600, %f80, %f41, %f600;
	fma.rn.f32 	%f605, %f80, %f42, %f605;
	fma.rn.f32 	%f606, %f80, %f43, %f606;
	fma.rn.f32 	%f607, %f80, %f44, %f607;
	bra.uni 	$L__BB3_170;
$L__BB3_65:
	setp.eq.s16 	%p69, %rs11, 25;
	@%p69 bra 	$L__BB3_151;
	setp.eq.s16 	%p70, %rs11, 26;
	@%p70 bra 	$L__BB3_67;
	bra.uni 	$L__BB3_170;
$L__BB3_67:
	fma.rn.f32 	%f591, %f80, %f38, %f591;
	fma.rn.f32 	%f598, %f80, %f41, %f598;
	fma.rn.f32 	%f605, %f80, %f44, %f605;
	bra.uni 	$L__BB3_170;
$L__BB3_68:
	setp.gt.s16 	%p63, %rs11, 28;
	@%p63 bra 	$L__BB3_72;
	setp.eq.s16 	%p66, %rs11, 27;
	@%p66 bra 	$L__BB3_152;
	setp.eq.s16 	%p67, %rs11, 28;
	@%p67 bra 	$L__BB3_71;
	bra.uni 	$L__BB3_170;
$L__BB3_71:
	fma.rn.f32 	%f589, %f80, %f36, %f589;
	fma.rn.f32 	%f590, %f80, %f37, %f590;
	fma.rn.f32 	%f596, %f80, %f39, %f596;
	fma.rn.f32 	%f597, %f80, %f40, %f597;
	fma.rn.f32 	%f603, %f80, %f42, %f603;
	fma.rn.f32 	%f604, %f80, %f43, %f604;
	bra.uni 	$L__BB3_170;
$L__BB3_72:
	setp.eq.s16 	%p64, %rs11, 29;
	@%p64 bra 	$L__BB3_153;
	setp.eq.s16 	%p65, %rs11, 30;
	@%p65 bra 	$L__BB3_74;
	bra.uni 	$L__BB3_170;
$L__BB3_74:
	fma.rn.f32 	%f587, %f80, %f36, %f587;
	fma.rn.f32 	%f588, %f80, %f37, %f588;
	fma.rn.f32 	%f589, %f80, %f38, %f589;
	fma.rn.f32 	%f594, %f80, %f39, %f594;
	fma.rn.f32 	%f595, %f80, %f40, %f595;
	fma.rn.f32 	%f596, %f80, %f41, %f596;
	fma.rn.f32 	%f601, %f80, %f42, %f601;
	fma.rn.f32 	%f602, %f80, %f43, %f602;
	fma.rn.f32 	%f603, %f80, %f44, %f603;
	bra.uni 	$L__BB3_170;
$L__BB3_75:
	setp.gt.s16 	%p13, %rs11, 46;
	@%p13 bra 	$L__BB3_107;
	setp.gt.s16 	%p37, %rs11, 38;
	@%p37 bra 	$L__BB3_92;
	setp.gt.s16 	%p49, %rs11, 34;
	@%p49 bra 	$L__BB3_85;
	setp.gt.s16 	%p55, %rs11, 32;
	@%p55 bra 	$L__BB3_82;
	setp.eq.s16 	%p58, %rs11, 31;
	@%p58 bra 	$L__BB3_154;
	setp.eq.s16 	%p59, %rs11, 32;
	@%p59 bra 	$L__BB3_81;
	bra.uni 	$L__BB3_170;
$L__BB3_81:
	fma.rn.f32 	%f585, %f80, %f36, %f585;
	fma.rn.f32 	%f586, %f80, %f37, %f586;
	fma.rn.f32 	%f587, %f80, %f38, %f587;
	fma.rn.f32 	%f592, %f80, %f39, %f592;
	fma.rn.f32 	%f593, %f80, %f40, %f593;
	fma.rn.f32 	%f594, %f80, %f41, %f594;
	fma.rn.f32 	%f599, %f80, %f42, %f599;
	fma.rn.f32 	%f600, %f80, %f43, %f600;
	fma.rn.f32 	%f601, %f80, %f44, %f601;
	bra.uni 	$L__BB3_170;
$L__BB3_82:
	setp.eq.s16 	%p56, %rs11, 33;
	@%p56 bra 	$L__BB3_155;
	setp.eq.s16 	%p57, %rs11, 34;
	@%p57 bra 	$L__BB3_84;
	bra.uni 	$L__BB3_170;
$L__BB3_84:
	fma.rn.f32 	%f584, %f80, %f37, %f584;
	fma.rn.f32 	%f585, %f80, %f38, %f585;
	fma.rn.f32 	%f591, %f80, %f40, %f591;
	fma.rn.f32 	%f592, %f80, %f41, %f592;
	fma.rn.f32 	%f598, %f80, %f43, %f598;
	fma.rn.f32 	%f599, %f80, %f44, %f599;
	bra.uni 	$L__BB3_170;
$L__BB3_85:
	setp.gt.s16 	%p50, %rs11, 36;
	@%p50 bra 	$L__BB3_89;
	setp.eq.s16 	%p53, %rs11, 35;
	@%p53 bra 	$L__BB3_156;
	setp.eq.s16 	%p54, %rs11, 36;
	@%p54 bra 	$L__BB3_88;
	bra.uni 	$L__BB3_170;
$L__BB3_88:
	fma.rn.f32 	%f583, %f80, %f36, %f583;
	fma.rn.f32 	%f590, %f80, %f39, %f590;
	fma.rn.f32 	%f597, %f80, %f42, %f597;
	bra.uni 	$L__BB3_170;
$L__BB3_89:
	setp.eq.s16 	%p51, %rs11, 37;
	@%p51 bra 	$L__BB3_157;
	setp.eq.s16 	%p52, %rs11, 38;
	@%p52 bra 	$L__BB3_91;
	bra.uni 	$L__BB3_170;
$L__BB3_91:
	fma.rn.f32 	%f581, %f80, %f36, %f581;
	fma.rn.f32 	%f582, %f80, %f37, %f582;
	fma.rn.f32 	%f583, %f80, %f38, %f583;
	fma.rn.f32 	%f588, %f80, %f39, %f588;
	fma.rn.f32 	%f589, %f80, %f40, %f589;
	fma.rn.f32 	%f590, %f80, %f41, %f590;
	fma.rn.f32 	%f595, %f80, %f42, %f595;
	fma.rn.f32 	%f596, %f80, %f43, %f596;
	fma.rn.f32 	%f597, %f80, %f44, %f597;
	bra.uni 	$L__BB3_170;
$L__BB3_92:
	setp.gt.s16 	%p38, %rs11, 42;
	@%p38 bra 	$L__BB3_100;
	setp.gt.s16 	%p44, %rs11, 40;
	@%p44 bra 	$L__BB3_97;
	setp.eq.s16 	%p47, %rs11, 39;
	@%p47 bra 	$L__BB3_158;
	setp.eq.s16 	%p48, %rs11, 40;
	@%p48 bra 	$L__BB3_96;
	bra.uni 	$L__BB3_170;
$L__BB3_96:
	fma.rn.f32 	%f579, %f80, %f36, %f579;
	fma.rn.f32 	%f580, %f80, %f37, %f580;
	fma.rn.f32 	%f581, %f80, %f38, %f581;
	fma.rn.f32 	%f586, %f80, %f39, %f586;
	fma.rn.f32 	%f587, %f80, %f40, %f587;
	fma.rn.f32 	%f588, %f80, %f41, %f588;
	fma.rn.f32 	%f593, %f80, %f42, %f593;
	fma.rn.f32 	%f594, %f80, %f43, %f594;
	fma.rn.f32 	%f595, %f80, %f44, %f595;
	bra.uni 	$L__BB3_170;
$L__BB3_97:
	setp.eq.s16 	%p45, %rs11, 41;
	@%p45 bra 	$L__BB3_159;
	setp.eq.s16 	%p46, %rs11, 42;
	@%p46 bra 	$L__BB3_99;
	bra.uni 	$L__BB3_170;
$L__BB3_99:
	fma.rn.f32 	%f577, %f80, %f36, %f577;
	fma.rn.f32 	%f578, %f80, %f37, %f578;
	fma.rn.f32 	%f579, %f80, %f38, %f579;
	fma.rn.f32 	%f584, %f80, %f39, %f584;
	fma.rn.f32 	%f585, %f80, %f40, %f585;
	fma.rn.f32 	%f586, %f80, %f41, %f586;
	fma.rn.f32 	%f591, %f80, %f42, %f591;
	fma.rn.f32 	%f592, %f80, %f43, %f592;
	fma.rn.f32 	%f593, %f80, %f44, %f593;
	bra.uni 	$L__BB3_170;
$L__BB3_100:
	setp.gt.s16 	%p39, %rs11, 44;
	@%p39 bra 	$L__BB3_104;
	setp.eq.s16 	%p42, %rs11, 43;
	@%p42 bra 	$L__BB3_160;
	setp.eq.s16 	%p43, %rs11, 44;
	@%p43 bra 	$L__BB3_103;
	bra.uni 	$L__BB3_170;
$L__BB3_103:
	fma.rn.f32 	%f577, %f80, %f38, %f577;
	fma.rn.f32 	%f584, %f80, %f41, %f584;
	fma.rn.f32 	%f591, %f80, %f44, %f591;
	bra.uni 	$L__BB3_170;
$L__BB3_104:
	setp.eq.s16 	%p40, %rs11, 45;
	@%p40 bra 	$L__BB3_161;
	setp.eq.s16 	%p41, %rs11, 46;
	@%p41 bra 	$L__BB3_106;
	bra.uni 	$L__BB3_170;
$L__BB3_106:
	fma.rn.f32 	%f582, %f80, %f39, %f582;
	fma.rn.f32 	%f583, %f80, %f40, %f583;
	fma.rn.f32 	%f589, %f80, %f42, %f589;
	fma.rn.f32 	%f590, %f80, %f43, %f590;
	bra.uni 	$L__BB3_170;
$L__BB3_107:
	setp.gt.s16 	%p14, %rs11, 54;
	@%p14 bra 	$L__BB3_123;
	setp.gt.s16 	%p26, %rs11, 50;
	@%p26 bra 	$L__BB3_116;
	setp.gt.s16 	%p32, %rs11, 48;
	@%p32 bra 	$L__BB3_113;
	setp.eq.s16 	%p35, %rs11, 47;
	@%p35 bra 	$L__BB3_162;
	setp.eq.s16 	%p36, %rs11, 48;
	@%p36 bra 	$L__BB3_112;
	bra.uni 	$L__BB3_170;
$L__BB3_112:
	fma.rn.f32 	%f580, %f80, %f39, %f580;
	fma.rn.f32 	%f581, %f80, %f40, %f581;
	fma.rn.f32 	%f582, %f80, %f41, %f582;
	fma.rn.f32 	%f587, %f80, %f42, %f587;
	fma.rn.f32 	%f588, %f80, %f43, %f588;
	fma.rn.f32 	%f589, %f80, %f44, %f589;
	bra.uni 	$L__BB3_170;
$L__BB3_113:
	setp.eq.s16 	%p33, %rs11, 49;
	@%p33 bra 	$L__BB3_163;
	setp.eq.s16 	%p34, %rs11, 50;
	@%p34 bra 	$L__BB3_115;
	bra.uni 	$L__BB3_170;
$L__BB3_115:
	fma.rn.f32 	%f578, %f80, %f39, %f578;
	fma.rn.f32 	%f579, %f80, %f40, %f579;
	fma.rn.f32 	%f580, %f80, %f41, %f580;
	fma.rn.f32 	%f585, %f80, %f42, %f585;
	fma.rn.f32 	%f586, %f80, %f43, %f586;
	fma.rn.f32 	%f587, %f80, %f44, %f587;
	bra.uni 	$L__BB3_170;
$L__BB3_116:
	setp.gt.s16 	%p27, %rs11, 52;
	@%p27 bra 	$L__BB3_120;
	setp.eq.s16 	%p30, %rs11, 51;
	@%p30 bra 	$L__BB3_164;
	setp.eq.s16 	%p31, %rs11, 52;
	@%p31 bra 	$L__BB3_119;
	bra.uni 	$L__BB3_170;
$L__BB3_119:
	fma.rn.f32 	%f577, %f80, %f40, %f577;
	fma.rn.f32 	%f578, %f80, %f41, %f578;
	fma.rn.f32 	%f584, %f80, %f43, %f584;
	fma.rn.f32 	%f585, %f80, %f44, %f585;
	bra.uni 	$L__BB3_170;
$L__BB3_120:
	setp.eq.s16 	%p28, %rs11, 53;
	@%p28 bra 	$L__BB3_165;
	setp.eq.s16 	%p29, %rs11, 54;
	@%p29 bra 	$L__BB3_122;
	bra.uni 	$L__BB3_170;
$L__BB3_122:
	fma.rn.f32 	%f583, %f80, %f42, %f583;
	bra.uni 	$L__BB3_170;
$L__BB3_123:
	setp.gt.s16 	%p15, %rs11, 58;
	@%p15 bra 	$L__BB3_131;
	setp.gt.s16 	%p21, %rs11, 56;
	@%p21 bra 	$L__BB3_128;
	setp.eq.s16 	%p24, %rs11, 55;
	@%p24 bra 	$L__BB3_166;
	setp.eq.s16 	%p25, %rs11, 56;
	@%p25 bra 	$L__BB3_127;
	bra.uni 	$L__BB3_170;
$L__BB3_127:
	fma.rn.f32 	%f581, %f80, %f42, %f581;
	fma.rn.f32 	%f582, %f80, %f43, %f582;
	fma.rn.f32 	%f583, %f80, %f44, %f583;
	bra.uni 	$L__BB3_170;
$L__BB3_128:
	setp.eq.s16 	%p22, %rs11, 57;
	@%p22 bra 	$L__BB3_167;
	setp.eq.s16 	%p23, %rs11, 58;
	@%p23 bra 	$L__BB3_130;
	bra.uni 	$L__BB3_170;
$L__BB3_130:
	fma.rn.f32 	%f579, %f80, %f42, %f579;
	fma.rn.f32 	%f580, %f80, %f43, %f580;
	fma.rn.f32 	%f581, %f80, %f44, %f581;
	bra.uni 	$L__BB3_170;
$L__BB3_131:
	setp.gt.s16 	%p16, %rs11, 60;
	@%p16 bra 	$L__BB3_135;
	setp.eq.s16 	%p19, %rs11, 59;
	@%p19 bra 	$L__BB3_168;
	setp.eq.s16 	%p20, %rs11, 60;
	@%p20 bra 	$L__BB3_134;
	bra.uni 	$L__BB3_170;
$L__BB3_134:
	fma.rn.f32 	%f577, %f80, %f42, %f577;
	fma.rn.f32 	%f578, %f80, %f43, %f578;
	fma.rn.f32 	%f579, %f80, %f44, %f579;
	bra.uni 	$L__BB3_170;
$L__BB3_135:
	setp.eq.s16 	%p17, %rs11, 61;
	@%p17 bra 	$L__BB3_169;
	setp.eq.s16 	%p18, %rs11, 62;
	@%p18 bra 	$L__BB3_137;
	bra.uni 	$L__BB3_170;
$L__BB3_137:
	fma.rn.f32 	%f577, %f80, %f44, %f577;
	bra.uni 	$L__BB3_170;
$L__BB3_138:
	fma.rn.f32 	%f611, %f80, %f36, %f611;
	bra.uni 	$L__BB3_170;
$L__BB3_139:
	fma.rn.f32 	%f610, %f80, %f36, %f610;
	fma.rn.f32 	%f611, %f80, %f37, %f611;
	bra.uni 	$L__BB3_170;
$L__BB3_140:
	fma.rn.f32 	%f608, %f80, %f36, %f608;
	fma.rn.f32 	%f609, %f80, %f37, %f609;
	fma.rn.f32 	%f610, %f80, %f38, %f610;
	bra.uni 	$L__BB3_170;
$L__BB3_141:
	fma.rn.f32 	%f606, %f80, %f36, %f606;
	fma.rn.f32 	%f607, %f80, %f37, %f607;
	fma.rn.f32 	%f608, %f80, %f38, %f608;
	bra.uni 	$L__BB3_170;
$L__BB3_142:
	fma.rn.f32 	%f605, %f80, %f37, %f605;
	fma.rn.f32 	%f606, %f80, %f38, %f606;
	bra.uni 	$L__BB3_170;
$L__BB3_143:
	fma.rn.f32 	%f604, %f80, %f36, %f604;
	fma.rn.f32 	%f611, %f80, %f39, %f611;
	bra.uni 	$L__BB3_170;
$L__BB3_144:
	fma.rn.f32 	%f602, %f80, %f36, %f602;
	fma.rn.f32 	%f603, %f80, %f37, %f603;
	fma.rn.f32 	%f604, %f80, %f38, %f604;
	fma.rn.f32 	%f609, %f80, %f39, %f609;
	fma.rn.f32 	%f610, %f80, %f40, %f610;
	fma.rn.f32 	%f611, %f80, %f41, %f611;
	bra.uni 	$L__BB3_170;
$L__BB3_145:
	fma.rn.f32 	%f600, %f80, %f36, %f600;
	fma.rn.f32 	%f601, %f80, %f37, %f601;
	fma.rn.f32 	%f602, %f80, %f38, %f602;
	fma.rn.f32 	%f607, %f80, %f39, %f607;
	fma.rn.f32 	%f608, %f80, %f40, %f608;
	fma.rn.f32 	%f609, %f80, %f41, %f609;
	bra.uni 	$L__BB3_170;
$L__BB3_146:
	fma.rn.f32 	%f598, %f80, %f36, %f598;
	fma.rn.f32 	%f599, %f80, %f37, %f599;
	fma.rn.f32 	%f600, %f80, %f38, %f600;
	fma.rn.f32 	%f605, %f80, %f39, %f605;
	fma.rn.f32 	%f606, %f80, %f40, %f606;
	fma.rn.f32 	%f607, %f80, %f41, %f607;
	bra.uni 	$L__BB3_170;
$L__BB3_147:
	fma.rn.f32 	%f598, %f80, %f38, %f598;
	fma.rn.f32 	%f605, %f80, %f41, %f605;
	bra.uni 	$L__BB3_170;
$L__BB3_148:
	fma.rn.f32 	%f596, %f80, %f36, %f596;
	fma.rn.f32 	%f597, %f80, %f37, %f597;
	fma.rn.f32 	%f603, %f80, %f39, %f603;
	fma.rn.f32 	%f604, %f80, %f40, %f604;
	fma.rn.f32 	%f610, %f80, %f42, %f610;
	fma.rn.f32 	%f611, %f80, %f43, %f611;
	bra.uni 	$L__BB3_170;
$L__BB3_149:
	fma.rn.f32 	%f594, %f80, %f36, %f594;
	fma.rn.f32 	%f595, %f80, %f37, %f595;
	fma.rn.f32 	%f596, %f80, %f38, %f596;
	fma.rn.f32 	%f601, %f80, %f39, %f601;
	fma.rn.f32 	%f602, %f80, %f40, %f602;
	fma.rn.f32 	%f603, %f80, %f41, %f603;
	fma.rn.f32 	%f608, %f80, %f42, %f608;
	fma.rn.f32 	%f609, %f80, %f43, %f609;
	fma.rn.f32 	%f610, %f80, %f44, %f610;
	bra.uni 	$L__BB3_170;
$L__BB3_150:
	fma.rn.f32 	%f592, %f80, %f36, %f592;
	fma.rn.f32 	%f593, %f80, %f37, %f593;
	fma.rn.f32 	%f594, %f80, %f38, %f594;
	fma.rn.f32 	%f599, %f80, %f39, %f599;
	fma.rn.f32 	%f600, %f80, %f40, %f600;
	fma.rn.f32 	%f601, %f80, %f41, %f601;
	fma.rn.f32 	%f606, %f80, %f42, %f606;
	fma.rn.f32 	%f607, %f80, %f43, %f607;
	fma.rn.f32 	%f608, %f80, %f44, %f608;
	bra.uni 	$L__BB3_170;
$L__BB3_151:
	fma.rn.f32 	%f591, %f80, %f37, %f591;
	fma.rn.f32 	%f592, %f80, %f38, %f592;
	fma.rn.f32 	%f598, %f80, %f40, %f598;
	fma.rn.f32 	%f599, %f80, %f41, %f599;
	fma.rn.f32 	%f605, %f80, %f43, %f605;
	fma.rn.f32 	%f606, %f80, %f44, %f606;
	bra.uni 	$L__BB3_170;
$L__BB3_152:
	fma.rn.f32 	%f590, %f80, %f36, %f590;
	fma.rn.f32 	%f597, %f80, %f39, %f597;
	fma.rn.f32 	%f604, %f80, %f42, %f604;
	bra.uni 	$L__BB3_170;
$L__BB3_153:
	fma.rn.f32 	%f588, %f80, %f36, %f588;
	fma.rn.f32 	%f589, %f80, %f37, %f589;
	fma.rn.f32 	%f590, %f80, %f38, %f590;
	fma.rn.f32 	%f595, %f80, %f39, %f595;
	fma.rn.f32 	%f596, %f80, %f40, %f596;
	fma.rn.f32 	%f597, %f80, %f41, %f597;
	fma.rn.f32 	%f602, %f80, %f42, %f602;
	fma.rn.f32 	%f603, %f80, %f43, %f603;
	fma.rn.f32 	%f604, %f80, %f44, %f604;
	bra.uni 	$L__BB3_170;
$L__BB3_154:
	fma.rn.f32 	%f586, %f80, %f36, %f586;
	fma.rn.f32 	%f587, %f80, %f37, %f587;
	fma.rn.f32 	%f588, %f80, %f38, %f588;
	fma.rn.f32 	%f593, %f80, %f39, %f593;
	fma.rn.f32 	%f594, %f80, %f40, %f594;
	fma.rn.f32 	%f595, %f80, %f41, %f595;
	fma.rn.f32 	%f600, %f80, %f42, %f600;
	fma.rn.f32 	%f601, %f80, %f43, %f601;
	fma.rn.f32 	%f602, %f80, %f44, %f602;
	bra.uni 	$L__BB3_170;
$L__BB3_155:
	fma.rn.f32 	%f584, %f80, %f36, %f584;
	fma.rn.f32 	%f585, %f80, %f37, %f585;
	fma.rn.f32 	%f586, %f80, %f38, %f586;
	fma.rn.f32 	%f591, %f80, %f39, %f591;
	fma.rn.f32 	%f592, %f80, %f40, %f592;
	fma.rn.f32 	%f593, %f80, %f41, %f593;
	fma.rn.f32 	%f598, %f80, %f42, %f598;
	fma.rn.f32 	%f599, %f80, %f43, %f599;
	fma.rn.f32 	%f600, %f80, %f44, %f600;
	bra.uni 	$L__BB3_170;
$L__BB3_156:
	fma.rn.f32 	%f584, %f80, %f38, %f584;
	fma.rn.f32 	%f591, %f80, %f41, %f591;
	fma.rn.f32 	%f598, %f80, %f44, %f598;
	bra.uni 	$L__BB3_170;
$L__BB3_157:
	fma.rn.f32 	%f582, %f80, %f36, %f582;
	fma.rn.f32 	%f583, %f80, %f37, %f583;
	fma.rn.f32 	%f589, %f80, %f39, %f589;
	fma.rn.f32 	%f590, %f80, %f40, %f590;
	fma.rn.f32 	%f596, %f80, %f42, %f596;
	fma.rn.f32 	%f597, %f80, %f43, %f597;
	bra.uni 	$L__BB3_170;
$L__BB3_158:
	fma.rn.f32 	%f580, %f80, %f36, %f580;
	fma.rn.f32 	%f581, %f80, %f37, %f581;
	fma.rn.f32 	%f582, %f80, %f38, %f582;
	fma.rn.f32 	%f587, %f80, %f39, %f587;
	fma.rn.f32 	%f588, %f80, %f40, %f588;
	fma.rn.f32 	%f589, %f80, %f41, %f589;
	fma.rn.f32 	%f594, %f80, %f42, %f594;
	fma.rn.f32 	%f595, %f80, %f43, %f595;
	fma.rn.f32 	%f596, %f80, %f44, %f596;
	bra.uni 	$L__BB3_170;
$L__BB3_159:
	fma.rn.f32 	%f578, %f80, %f36, %f578;
	fma.rn.f32 	%f579, %f80, %f37, %f579;
	fma.rn.f32 	%f580, %f80, %f38, %f580;
	fma.rn.f32 	%f585, %f80, %f39, %f585;
	fma.rn.f32 	%f586, %f80, %f40, %f586;
	fma.rn.f32 	%f587, %f80, %f41, %f587;
	fma.rn.f32 	%f592, %f80, %f42, %f592;
	fma.rn.f32 	%f593, %f80, %f43, %f593;
	fma.rn.f32 	%f594, %f80, %f44, %f594;
	bra.uni 	$L__BB3_170;
$L__BB3_160:
	fma.rn.f32 	%f577, %f80, %f37, %f577;
	fma.rn.f32 	%f578, %f80, %f38, %f578;
	fma.rn.f32 	%f584, %f80, %f40, %f584;
	fma.rn.f32 	%f585, %f80, %f41, %f585;
	fma.rn.f32 	%f591, %f80, %f43, %f591;
	fma.rn.f32 	%f592, %f80, %f44, %f592;
	bra.uni 	$L__BB3_170;
$L__BB3_161:
	fma.rn.f32 	%f583, %f80, %f39, %f583;
	fma.rn.f32 	%f590, %f80, %f42, %f590;
	bra.uni 	$L__BB3_170;
$L__BB3_162:
	fma.rn.f32 	%f581, %f80, %f39, %f581;
	fma.rn.f32 	%f582, %f80, %f40, %f582;
	fma.rn.f32 	%f583, %f80, %f41, %f583;
	fma.rn.f32 	%f588, %f80, %f42, %f588;
	fma.rn.f32 	%f589, %f80, %f43, %f589;
	fma.rn.f32 	%f590, %f80, %f44, %f590;
	bra.uni 	$L__BB3_170;
$L__BB3_163:
	fma.rn.f32 	%f579, %f80, %f39, %f579;
	fma.rn.f32 	%f580, %f80, %f40, %f580;
	fma.rn.f32 	%f581, %f80, %f41, %f581;
	fma.rn.f32 	%f586, %f80, %f42, %f586;
	fma.rn.f32 	%f587, %f80, %f43, %f587;
	fma.rn.f32 	%f588, %f80, %f44, %f588;
	bra.uni 	$L__BB3_170;
$L__BB3_164:
	fma.rn.f32 	%f577, %f80, %f39, %f577;
	fma.rn.f32 	%f578, %f80, %f40, %f578;
	fma.rn.f32 	%f579, %f80, %f41, %f579;
	fma.rn.f32 	%f584, %f80, %f42, %f584;
	fma.rn.f32 	%f585, %f80, %f43, %f585;
	fma.rn.f32 	%f586, %f80, %f44, %f586;
	bra.uni 	$L__BB3_170;
$L__BB3_165:
	fma.rn.f32 	%f577, %f80, %f41, %f577;
	fma.rn.f32 	%f584, %f80, %f44, %f584;
	bra.uni 	$L__BB3_170;
$L__BB3_166:
	fma.rn.f32 	%f582, %f80, %f42, %f582;
	fma.rn.f32 	%f583, %f80, %f43, %f583;
	bra.uni 	$L__BB3_170;
$L__BB3_167:
	fma.rn.f32 	%f580, %f80, %f42, %f580;
	fma.rn.f32 	%f581, %f80, %f43, %f581;
	fma.rn.f32 	%f582, %f80, %f44, %f582;
	bra.uni 	$L__BB3_170;
$L__BB3_168:
	fma.rn.f32 	%f578, %f80, %f42, %f578;
	fma.rn.f32 	%f579, %f80, %f43, %f579;
	fma.rn.f32 	%f580, %f80, %f44, %f580;
	bra.uni 	$L__BB3_170;
$L__BB3_169:
	fma.rn.f32 	%f577, %f80, %f43, %f577;
	fma.rn.f32 	%f578, %f80, %f44, %f578;
$L__BB3_170:
	add.s32 	%r148, %r148, 1;
	setp.ne.s32 	%p105, %r148, 0;
	add.s32 	%r147, %r147, 1;
	add.s32 	%r146, %r146, 4;
	@%p105 bra 	$L__BB3_14;
$L__BB3_171:
	add.s32 	%r31, %r145, 1;
	setp.lt.u32 	%p106, %r31, %r87;
	setp.lt.u32 	%p107, %r145, 511;
	and.pred  	%p108, %p106, %p107;
	mov.u32 	%r145, %r31;
	@%p108 bra 	$L__BB3_12;
	mul.lo.s32 	%r88, %r1, 100352;
	mov.u32 	%r89, %tid.x;
	or.b32  	%r90, %r89, %r88;
	mov.u32 	%r91, %ctaid.x;
	mad.lo.s32 	%r32, %r1, -384, %r91;
	setp.gt.u32 	%p109, %r32, 383;
	shr.u32 	%r92, %r32, 7;
	mad.lo.s32 	%r33, %r92, 35840, %r90;
	@%p109 bra 	$L__BB3_174;
	ld.param.u64 	%rd107, [_Z27conv_1_512_14_14_512_conv2dPfPjPcPKfS__param_4];
	shr.u32 	%r93, %r32, 6;
	and.b32  	%r94, %r93, 1;
	setp.eq.b32 	%p110, %r94, 1;
	selp.b32 	%r95, 3584, 0, %p110;
	add.s32 	%r96, %r33, %r95;
	cvta.to.global.u64 	%rd35, %rd107;
	mul.wide.u32 	%rd36, %r96, 4;
	add.s64 	%rd37, %rd35, %rd36;
	atom.global.add.f32 	%f472, [%rd37], %f611;
	add.s32 	%r97, %r96, 512;
	mul.wide.u32 	%rd38, %r97, 4;
	add.s64 	%rd39, %rd35, %rd38;
	atom.global.add.f32 	%f473, [%rd39], %f610;
	add.s32 	%r98, %r96, 1024;
	mul.wide.u32 	%rd40, %r98, 4;
	add.s64 	%rd41, %rd35, %rd40;
	atom.global.add.f32 	%f474, [%rd41], %f609;
	add.s32 	%r99, %r96, 1536;
	mul.wide.u32 	%rd42, %r99, 4;
	add.s64 	%rd43, %rd35, %rd42;
	atom.global.add.f32 	%f475, [%rd43], %f608;
	add.s32 	%r100, %r96, 2048;
	mul.wide.u32 	%rd44, %r100, 4;
	add.s64 	%rd45, %rd35, %rd44;
	atom.global.add.f32 	%f476, [%rd45], %f607;
	add.s32 	%r101, %r96, 2560;
	mul.wide.u32 	%rd46, %r101, 4;
	add.s64 	%rd47, %rd35, %rd46;
	atom.global.add.f32 	%f477, [%rd47], %f606;
	add.s32 	%r102, %r96, 3072;
	mul.wide.u32 	%rd48, %r102, 4;
	add.s64 	%rd49, %rd35, %rd48;
	atom.global.add.f32 	%f478, [%rd49], %f605;
$L__BB3_174:
	ld.param.u64 	%rd108, [_Z27conv_1_512_14_14_512_conv2dPfPjPcPKfS__param_4];
	cvta.to.global.u64 	%rd3, %rd108;
	shr.u32 	%r103, %r32, 6;
	and.b32  	%r104, %r103, 1;
	setp.eq.b32 	%p111, %r104, 1;
	selp.b32 	%r34, 7, 0, %p111;
	setp.gt.u32 	%p112, %r32, 383;
	@%p112 bra 	$L__BB3_176;
	shl.b32 	%r105, %r34, 9;
	add.s32 	%r106, %r33, %r105;
	add.s32 	%r107, %r106, 7168;
	mul.wide.u32 	%rd50, %r107, 4;
	add.s64 	%rd51, %rd3, %rd50;
	atom.global.add.f32 	%f479, [%rd51], %f604;
	add.s32 	%r108, %r106, 7680;
	mul.wide.u32 	%rd52, %r108, 4;
	add.s64 	%rd53, %rd3, %rd52;
	atom.global.add.f32 	%f480, [%rd53], %f603;
	add.s32 	%r109, %r106, 8192;
	mul.wide.u32 	%rd54, %r109, 4;
	add.s64 	%rd55, %rd3, %rd54;
	atom.global.add.f32 	%f481, [%rd55], %f602;
	add.s32 	%r110, %r106, 8704;
	mul.wide.u32 	%rd56, %r110, 4;
	add.s64 	%rd57, %rd3, %rd56;
	atom.global.add.f32 	%f482, [%rd57], %f601;
	add.s32 	%r111, %r106, 9216;
	mul.wide.u32 	%rd58, %r111, 4;
	add.s64 	%rd59, %rd3, %rd58;
	atom.global.add.f32 	%f483, [%rd59], %f600;
	add.s32 	%r112, %r106, 9728;
	mul.wide.u32 	%rd60, %r112, 4;
	add.s64 	%rd61, %rd3, %rd60;
	atom.global.add.f32 	%f484, [%rd61], %f599;
	add.s32 	%r113, %r106, 10240;
	mul.wide.u32 	%rd62, %r113, 4;
	add.s64 	%rd63, %rd3, %rd62;
	atom.global.add.f32 	%f485, [%rd63], %f598;
$L__BB3_176:
	setp.gt.u32 	%p113, %r32, 383;
	@%p113 bra 	$L__BB3_178;
	shl.b32 	%r114, %r34, 9;
	add.s32 	%r115, %r33, %r114;
	add.s32 	%r116, %r115, 14336;
	mul.wide.u32 	%rd64, %r116, 4;
	add.s64 	%rd65, %rd3, %rd64;
	atom.global.add.f32 	%f486, [%rd65], %f597;
	add.s32 	%r117, %r115, 14848;
	mul.wide.u32 	%rd66, %r117, 4;
	add.s64 	%rd67, %rd3, %rd66;
	atom.global.add.f32 	%f487, [%rd67], %f596;
	add.s32 	%r118, %r115, 15360;
	mul.wide.u32 	%rd68, %r118, 4;
	add.s64 	%rd69, %rd3, %rd68;
	atom.global.add.f32 	%f488, [%rd69], %f595;
	add.s32 	%r119, %r115, 15872;
	mul.wide.u32 	%rd70, %r119, 4;
	add.s64 	%rd71, %rd3, %rd70;
	atom.global.add.f32 	%f489, [%rd71], %f594;
	add.s32 	%r120, %r115, 16384;
	mul.wide.u32 	%rd72, %r120, 4;
	add.s64 	%rd73, %rd3, %rd72;
	atom.global.add.f32 	%f490, [%rd73], %f593;
	add.s32 	%r121, %r115, 16896;
	mul.wide.u32 	%rd74, %r121, 4;
	add.s64 	%rd75, %rd3, %rd74;
	atom.global.add.f32 	%f491, [%rd75], %f592;
	add.s32 	%r122, %r115, 17408;
	mul.wide.u32 	%rd76, %r122, 4;
	add.s64 	%rd77, %rd3, %rd76;
	atom.global.add.f32 	%f492, [%rd77], %f591;
$L__BB3_178:
	setp.gt.u32 	%p114, %r32, 383;
	@%p114 bra 	$L__BB3_180;
	shl.b32 	%r123, %r34, 9;
	add.s32 	%r124, %r33, %r123;
	add.s32 	%r125, %r124, 21504;
	mul.wide.u32 	%rd78, %r125, 4;
	add.s64 	%rd79, %rd3, %rd78;
	atom.global.add.f32 	%f493, [%rd79], %f590;
	add.s32 	%r126, %r124, 22016;
	mul.wide.u32 	%rd80, %r126, 4;
	add.s64 	%rd81, %rd3, %rd80;
	atom.global.add.f32 	%f494, [%rd81], %f589;
	add.s32 	%r127, %r124, 22528;
	mul.wide.u32 	%rd82, %r127, 4;
	add.s64 	%rd83, %rd3, %rd82;
	atom.global.add.f32 	%f495, [%rd83], %f588;
	add.s32 	%r128, %r124, 23040;
	mul.wide.u32 	%rd84, %r128, 4;
	add.s64 	%rd85, %rd3, %rd84;
	atom.global.add.f32 	%f496, [%rd85], %f587;
	add.s32 	%r129, %r124, 23552;
	mul.wide.u32 	%rd86, %r129, 4;
	add.s64 	%rd87, %rd3, %rd86;
	atom.global.add.f32 	%f497, [%rd87], %f586;
	add.s32 	%r130, %r124, 24064;
	mul.wide.u32 	%rd88, %r130, 4;
	add.s64 	%rd89, %rd3, %rd88;
	atom.global.add.f32 	%f498, [%rd89], %f585;
	add.s32 	%r131, %r124, 24576;
	mul.wide.u32 	%rd90, %r131, 4;
	add.s64 	%rd91, %rd3, %rd90;
	atom.global.add.f32 	%f499, [%rd91], %f584;
$L__BB3_180:
	setp.gt.u32 	%p115, %r32, 255;
	@%p115 bra 	$L__BB3_182;
	shl.b32 	%r132, %r34, 9;
	add.s32 	%r133, %r33, %r132;
	add.s32 	%r134, %r133, 28672;
	mul.wide.u32 	%rd92, %r134, 4;
	add.s64 	%rd93, %rd3, %rd92;
	atom.global.add.f32 	%f500, [%rd93], %f583;
	add.s32 	%r135, %r133, 29184;
	mul.wide.u32 	%rd94, %r135, 4;
	add.s64 	%rd95, %rd3, %rd94;
	atom.global.add.f32 	%f501, [%rd95], %f582;
	add.s32 	%r136, %r133, 29696;
	mul.wide.u32 	%rd96, %r136, 4;
	add.s64 	%rd97, %rd3, %rd96;
	atom.global.add.f32 	%f502, [%rd97], %f581;
	add.s32 	%r137, %r133, 30208;
	mul.wide.u32 	%rd98, %r137, 4;
	add.s64 	%rd99, %rd3, %rd98;
	atom.global.add.f32 	%f503, [%rd99], %f580;
	add.s32 	%r138, %r133, 30720;
	mul.wide.u32 	%rd100, %r138, 4;
	add.s64 	%rd101, %rd3, %rd100;
	atom.global.add.f32 	%f504, [%rd101], %f579;
	add.s32 	%r139, %r133, 31232;
	mul.wide.u32 	%rd102, %r139, 4;
	add.s64 	%rd103, %rd3, %rd102;
	atom.global.add.f32 	%f505, [%rd103], %f578;
	add.s32 	%r140, %r133, 31744;
	mul.wide.u32 	%rd104, %r140, 4;
	add.s64 	%rd105, %rd3, %rd104;
	atom.global.add.f32 	%f506, [%rd105], %f577;
$L__BB3_182:
	ret;

}


// ===== COMPILED SASS (sm_100) =====

	.target	sm_100

	.elftype	@"ET_EXEC"


//--------------------- .note.nv.tkinfo           --------------------------
	.section	.note.nv.tkinfo,"",@"SHT_NOTE"
	.sectionflags	@"SHF_NOTE_NV_TKINFO"
	.tkinfo
        /*0018*/ 	.word	0x00000002
        /*0030*/ 	.string	""
        /*0030*/ 	.string	"ptxas"
        /*0030*/ 	.string	"Cuda compilation tools, release 13.0, V13.0.88"
        /*0030*/ 	.string	"Build cuda_13.0.r13.0/compiler.36424714_0"
        /*0030*/ 	.string	"-arch sm_100 -m 64 "



//--------------------- .note.nv.cuinfo           --------------------------
	.section	.note.nv.cuinfo,"",@"SHT_NOTE"
	.sectionflags	@"SHF_NOTE_NV_CUINFO"
        /*0018*/ 	.short	0x0002
        /*001a*/ 	.short	0x0064
        /*001c*/ 	.short	0x0082
	.zero		2


//--------------------- .nv.info                  --------------------------
	.section	.nv.info,"",@"SHT_CUDA_INFO"
	.align	4


	//----- nvinfo : EIATTR_REGCOUNT
	.align		4
        /*0000*/ 	.byte	0x04, 0x2f
        /*0002*/ 	.short	(.L_1 - .L_0)
	.align		4
.L_0:
        /*0004*/ 	.word	index@(_Z30conv_1_512_28_28_512_transformPfS_PcPj)
        /*0008*/ 	.word	0x00000018


	//----- nvinfo : EIATTR_FRAME_SIZE
	.align		4
.L_1:
        /*000c*/ 	.byte	0x04, 0x11
        /*000e*/ 	.short	(.L_3 - .L_2)
	.align		4
.L_2:
        /*0010*/ 	.word	index@(_Z30conv_1_512_28_28_512_transformPfS_PcPj)
        /*0014*/ 	.word	0x00000000


	//----- nvinfo : EIATTR_REGCOUNT
	.align		4
.L_3:
        /*0018*/ 	.byte	0x04, 0x2f
        /*001a*/ 	.short	(.L_5 - .L_4)
	.align		4
.L_4:
        /*001c*/ 	.word	index@(_Z27conv_1_512_28_28_512_conv2dPfPjPcPKfS_)
        /*0020*/ 	.word	0x00000038


	//----- nvinfo : EIATTR_FRAME_SIZE
	.align		4
.L_5:
        /*0024*/ 	.byte	0x04, 0x11
        /*0026*/ 	.short	(.L_7 - .L_6)
	.align		4
.L_6:
        /*0028*/ 	.word	index@(_Z27conv_1_512_28_28_512_conv2dPfPjPcPKfS_)
        /*002c*/ 	.word	0x00000000


	//----- nvinfo : EIATTR_REGCOUNT
	.align		4
.L_7:
        /*0030*/ 	.byte	0x04, 0x2f
        /*0032*/ 	.short	(.L_9 - .L_8)
	.align		4
.L_8:
        /*0034*/ 	.word	index@(_Z30conv_1_512_14_14_512_transformPfS_PcPj)
        /*0038*/ 	.word	0x0000001c


	//----- nvinfo : EIATTR_FRAME_SIZE
	.align		4
.L_9:
        /*003c*/ 	.byte	0x04, 0x11
        /*003e*/ 	.short	(.L_11 - .L_10)
	.align		4
.L_10:
        /*0040*/ 	.word	index@(_Z30conv_1_512_14_14_512_transformPfS_PcPj)
        /*0044*/ 	.word	0x00000000


	//----- nvinfo : EIATTR_REGCOUNT
	.align		4
.L_11:
        /*0048*/ 	.byte	0x04, 0x2f
        /*004a*/ 	.short	(.L_13 - .L_12)
	.align		4
.L_12:
        /*004c*/ 	.word	index@(_Z27conv_1_512_14_14_512_conv2dPfPjPcPKfS_)
        /*0050*/ 	.word	0x00000038


	//----- nvinfo : EIATTR_FRAME_SIZE
	.align		4
.L_13:
        /*0054*/ 	.byte	0x04, 0x11
        /*0056*/ 	.short	(.L_15 - .L_14)
	.align		4
.L_14:
        /*0058*/ 	.word	index@(_Z27conv_1_512_14_14_512_conv2dPfPjPcPKfS_)
        /*005c*/ 	.word	0x00000000


	//----- nvinfo : EIATTR_MIN_STACK_SIZE
	.align		4
.L_15:
        /*0060*/ 	.byte	0x04, 0x12
        /*0062*/ 	.short	(.L_17 - .L_16)
	.align		4
.L_16:
        /*0064*/ 	.word	index@(_Z27conv_1_512_14_14_512_conv2dPfPjPcPKfS_)
        /*0068*/ 	.word	0x00000000


	//----- nvinfo : EIATTR_MIN_STACK_SIZE
	.align		4
.L_17:
        /*006c*/ 	.byte	0x04, 0x12
        /*006e*/ 	.short	(.L_19 - .L_18)
	.align		4
.L_18:
        /*0070*/ 	.word	index@(_Z30conv_1_512_14_14_512_transformPfS_PcPj)
        /*0074*/ 	.word	0x00000000


	//----- nvinfo : EIATTR_MIN_STACK_SIZE
	.align		4
.L_19:
        /*0078*/ 	.byte	0x04, 0x12
        /*007a*/ 	.short	(.L_21 - .L_20)
	.align		4
.L_20:
        /*007c*/ 	.word	index@(_Z27conv_1_512_28_28_512_conv2dPfPjPcPKfS_)
        /*0080*/ 	.word	0x00000000


	//----- nvinfo : EIATTR_MIN_STACK_SIZE
	.align		4
.L_21:
        /*0084*/ 	.byte	0x04, 0x12
        /*0086*/ 	.short	(.L_23 - .L_22)
	.align		4
.L_22:
        /*0088*/ 	.word	index@(_Z30conv_1_512_28_28_512_transformPfS_PcPj)
        /*008c*/ 	.word	0x00000000
.L_23:


//--------------------- .nv.compat                --------------------------
	.section	.nv.compat,"",@"SHT_CUDA_COMPAT_INFO"
	.align	4
        /*0000*/ 	.byte	0x02, 0x09, 0x00, 0x00, 0x02, 0x02, 0x01, 0x00, 0x02, 0x05, 0x05, 0x00, 0x03, 0x07, 0x01, 0x01
        /*0010*/ 	.byte	0x02, 0x03, 0x00, 0x00, 0x02, 0x06, 0x01, 0x00, 0x04, 0x0b, 0x08, 0x00, 0x09, 0x00, 0x00, 0x00
        /*0020*/ 	.byte	0x00, 0x00, 0x00, 0x00


//--------------------- .nv.info._Z27conv_1_512_14_14_512_conv2dPfPjPcPKfS_ --------------------------
	.section	.nv.info._Z27conv_1_512_14_14_512_conv2dPfPjPcPKfS_,"",@"SHT_CUDA_INFO"
	.sectionflags	@""
	.align	4


	//----- nvinfo : EIATTR_CUDA_API_VERSION
	.align		4
        /*0000*/ 	.byte	0x04, 0x37
        /*0002*/ 	.short	(.L_25 - .L_24)
.L_24:
        /*0004*/ 	.word	0x00000082


	//----- nvinfo : EIATTR_KPARAM_INFO
	.align		4
.L_25:
        /*0008*/ 	.byte	0x04, 0x17
        /*000a*/ 	.short	(.L_27 - .L_26)
.L_26:
        /*000c*/ 	.word	0x00000000
        /*0010*/ 	.short	0x0004
        /*0012*/ 	.short	0x0020
        /*0014*/ 	.byte	0x00, 0xf5, 0x21, 0x00


	//----- nvinfo : EIATTR_KPARAM_INFO
	.align		4
.L_27:
        /*0018*/ 	.byte	0x04, 0x17
        /*001a*/ 	.short	(.L_29 - .L_28)
.L_28:
        /*001c*/ 	.word	0x00000000
        /*0020*/ 	.short	0x0003
        /*0022*/ 	.short	0x0018
        /*0024*/ 	.byte	0x00, 0xf5, 0x21, 0x00


	//----- nvinfo : EIATTR_KPARAM_INFO
	.align		4
.L_29:
        /*0028*/ 	.byte	0x04, 0x17
        /*002a*/ 	.short	(.L_31 - .L_30)
.L_30:
        /*002c*/ 	.word	0x00000000
        /*0030*/ 	.short	0x0002
        /*0032*/ 	.short	0x0010
        /*0034*/ 	.byte	0x00, 0xf5, 0x21, 0x00


	//----- nvinfo : EIATTR_KPARAM_INFO
	.align		4
.L_31:
        /*0038*/ 	.byte	0x04, 0x17
        /*003a*/ 	.short	(.L_33 - .L_32)
.L_32:
        /*003c*/ 	.word	0x00000000
        /*0040*/ 	.short	0x0001
        /*0042*/ 	.short	0x0008
        /*0044*/ 	.byte	0x00, 0xf5, 0x21, 0x00


	//----- nvinfo : EIATTR_KPARAM_INFO
	.align		4
.L_33:
        /*0048*/ 	.byte	0x04, 0x17
        /*004a*/ 	.short	(.L_35 - .L_34)
.L_34:
        /*004c*/ 	.word	0x00000000
        /*0050*/ 	.short	0x0000
        /*0052*/ 	.short	0x0000
        /*0054*/ 	.byte	0x00, 0xf5, 0x21, 0x00


	//----- nvinfo : EIATTR_SPARSE_MMA_MASK
	.align		4
.L_35:
        /*0058*/ 	.byte	0x03, 0x50
        /*005a*/ 	.short	0x0000


	//----- nvinfo : EIATTR_MAXREG_COUNT
	.align		4
        /*005c*/ 	.byte	0x03, 0x1b
        /*005e*/ 	.short	0x00ff


	//----- nvinfo : EIATTR_NUM_BARRIERS
	.align		4
        /*0060*/ 	.byte	0x02, 0x4c
        /*0062*/ 	.byte	0x01
	.zero		1


	//----- nvinfo : EIATTR_MERCURY_ISA_VERSION
	.align		4
        /*0064*/ 	.byte	0x03, 0x5f
        /*0066*/ 	.short	0x0101


	//----- nvinfo : EIATTR_VRC_CTA_INIT_COUNT
	.align		4
        /*0068*/ 	.byte	0x02, 0x4a
	.zero		1
	.zero		1


	//----- nvinfo : EIATTR_EXIT_INSTR_OFFSETS
	.align		4
        /*006c*/ 	.byte	0x04, 0x1c
        /*006e*/ 	.short	(.L_37 - .L_36)


	//   ....[0]....
.L_36:
        /*0070*/ 	.word	0x00000740


	//   ....[1]....
        /*0074*/ 	.word	0x00003650


	//   ....[2]....
        /*0078*/ 	.word	0x000037f0


	//----- nvinfo : EIATTR_CRS_STACK_SIZE
	.align		4
.L_37:
        /*007c*/ 	.byte	0x04, 0x1e
        /*007e*/ 	.short	(.L_39 - .L_38)
.L_38:
        /*0080*/ 	.word	0x00000000


	//----- nvinfo : EIATTR_CBANK_PARAM_SIZE
	.align		4
.L_39:
        /*0084*/ 	.byte	0x03, 0x19
        /*0086*/ 	.short	0x0028


	//----- nvinfo : EIATTR_PARAM_CBANK
	.align		4
        /*0088*/ 	.byte	0x04, 0x0a
        /*008a*/ 	.short	(.L_41 - .L_40)
	.align		4
.L_40:
        /*008c*/ 	.word	index@(.nv.constant0._Z27conv_1_512_14_14_512_conv2dPfPjPcPKfS_)
        /*0090*/ 	.short	0x0380
        /*0092*/ 	.short	0x0028


	//----- nvinfo : EIATTR_SW_WAR
	.align		4
.L_41:
        /*0094*/ 	.byte	0x04, 0x36
        /*0096*/ 	.short	(.L_43 - .L_42)
.L_42:
        /*0098*/ 	.word	0x00000008
.L_43:


//--------------------- .nv.info._Z30conv_1_512_14_14_512_transformPfS_PcPj --------------------------
	.section	.nv.info._Z30conv_1_512_14_14_512_transformPfS_PcPj,"",@"SHT_CUDA_INFO"
	.sectionflags	@""
	.align	4


	//----- nvinfo : EIATTR_CUDA_API_VERSION
	.align		4
        /*0000*/ 	.byte	0x04, 0x37
        /*0002*/ 	.short	(.L_45 - .L_44)
.L_44:
        /*0004*/ 	.word	0x00000082


	//----- nvinfo : EIATTR_KPARAM_INFO
	.align		4
.L_45:
        /*0008*/ 	.byte	0x04, 0x17
        /*000a*/ 	.short	(.L_47 - .L_46)
.L_46:
        /*000c*/ 	.word	0x00000000
        /*0010*/ 	.short	0x0003
        /*0012*/ 	.short	0x0018
        /*0014*/ 	.byte	0x00, 0xf5, 0x21, 0x00


	//----- nvinfo : EIATTR_KPARAM_INFO
	.align		4
.L_47:
        /*0018*/ 	.byte	0x04, 0x17
        /*001a*/ 	.short	(.L_49 - .L_48)
.L_48:
        /*001c*/ 	.word	0x00000000
        /*0020*/ 	.short	0x0002
        /*0022*/ 	.short	0x0010
        /*0024*/ 	.byte	0x00, 0xf5, 0x21, 0x00


	//----- nvinfo : EIATTR_KPARAM_INFO
	.align		4
.L_49:
        /*0028*/ 	.byte	0x04, 0x17
        /*002a*/ 	.short	(.L_51 - .L_50)
.L_50:
        /*002c*/ 	.word	0x00000000
        /*0030*/ 	.short	0x0001
        /*0032*/ 	.short	0x0008
        /*0034*/ 	.byte	0x00, 0xf5, 0x21, 0x00


	//----- nvinfo : EIATTR_KPARAM_INFO
	.align		4
.L_51:
        /*0038*/ 	.byte	0x04, 0x17
        /*003a*/ 	.short	(.L_53 - .L_52)
.L_52:
        /*003c*/ 	.word	0x00000000
        /*0040*/ 	.short	0x0000
        /*0042*/ 	.short	0x0000
        /*0044*/ 	.byte	0x00, 0xf5, 0x21, 0x00


	//----- nvinfo : EIATTR_SPARSE_MMA_MASK
	.align		4
.L_53:
        /*0048*/ 	.byte	0x03, 0x50
        /*004a*/ 	.short	0x0000


	//----- nvinfo : EIATTR_MAXREG_COUNT
	.align		4
        /*004c*/ 	.byte	0x03, 0x1b
        /*004e*/ 	.short	0x00ff


	//----- nvinfo : EIATTR_MERCURY_ISA_VERSION
	.align		4
        /*0050*/ 	.byte	0x03, 0x5f
        /*0052*/ 	.short	0x0101


	//----- nvinfo : EIATTR_VRC_CTA_INIT_COUNT
	.align		4
        /*0054*/ 	.byte	0x02, 0x4a
	.zero		1
	.zero		1


	//----- nvinfo : EIATTR_EXIT_INSTR_OFFSETS
	.align		4
        /*0058*/ 	.byte	0x04, 0x1c
        /*005a*/ 	.short	(.L_55 - .L_54)


	//   ....[0]....
.L_54:
        /*005c*/ 	.word	0x00000050


	//   ....[1]....
        /*0060*/ 	.word	0x000000b0


	//   ....[2]....
        /*0064*/ 	.word	0x00000210


	//   ....[3]....
        /*0068*/ 	.word	0x00000400


	//----- nvinfo : EIATTR_CRS_STACK_SIZE
	.align		4
.L_55:
        /*006c*/ 	.byte	0x04, 0x1e
        /*006e*/ 	.short	(.L_57 - .L_56)
.L_56:
        /*0070*/ 	.word	0x00000000


	//----- nvinfo : EIATTR_CBANK_PARAM_SIZE
	.align		4
.L_57:
        /*0074*/ 	.byte	0x03, 0x19
        /*0076*/ 	.short	0x0020


	//----- nvinfo : EIATTR_PARAM_CBANK
	.align		4
        /*0078*/ 	.byte	0x04, 0x0a
        /*007a*/ 	.short	(.L_59 - .L_58)
	.align		4
.L_58:
        /*007c*/ 	.word	index@(.nv.constant0._Z30conv_1_512_14_14_512_transformPfS_PcPj)
        /*0080*/ 	.short	0x0380
        /*0082*/ 	.short	0x0020


	//----- nvinfo : EIATTR_SW_WAR
	.align		4
.L_59:
        /*0084*/ 	.byte	0x04, 0x36
        /*0086*/ 	.short	(.L_61 - .L_60)
.L_60:
        /*0088*/ 	.word	0x00000008
.L_61:


//--------------------- .nv.info._Z27conv_1_512_28_28_512_conv2dPfPjPcPKfS_ --------------------------
	.section	.nv.info._Z27conv_1_512_28_28_512_conv2dPfPjPcPKfS_,"",@"SHT_CUDA_INFO"
	.sectionflags	@""
	.align	4


	//----- nvinfo : EIATTR_CUDA_API_VERSION
	.align		4
        /*0000*/ 	.byte	0x04, 0x37
        /*0002*/ 	.short	(.L_63 - .L_62)
.L_62:
        /*0004*/ 	.word	0x00000082


	//----- nvinfo : EIATTR_KPARAM_INFO
	.align		4
.L_63:
        /*0008*/ 	.byte	0x04, 0x17
        /*000a*/ 	.short	(.L_65 - .L_64)
.L_64:
        /*000c*/ 	.word	0x00000000
        /*0010*/ 	.short	0x0004
        /*0012*/ 	.short	0x0020
        /*0014*/ 	.byte	0x00, 0xf5, 0x21, 0x00


	//----- nvinfo : EIATTR_KPARAM_INFO
	.align		4
.L_65:
        /*0018*/ 	.byte	0x04, 0x17
        /*001a*/ 	.short	(.L_67 - .L_66)
.L_66:
        /*001c*/ 	.word	0x00000000
        /*0020*/ 	.short	0x0003
        /*0022*/ 	.short	0x0018
        /*0024*/ 	.byte	0x00, 0xf5, 0x21, 0x00


	//----- nvinfo : EIATTR_KPARAM_INFO
	.align		4
.L_67:
        /*0028*/ 	.byte	0x04, 0x17
        /*002a*/ 	.short	(.L_69 - .L_68)
.L_68:
        /*002c*/ 	.word	0x00000000
        /*0030*/ 	.short	0x0002
        /*0032*/ 	.short	0x0010
        /*0034*/ 	.byte	0x00, 0xf5, 0x21, 0x00


	//----- nvinfo : EIATTR_KPARAM_INFO
	.align		4
.L_69:
        /*0038*/ 	.byte	0x04, 0x17
        /*003a*/ 	.short	(.L_71 - .L_70)
.L_70:
        /*003c*/ 	.word	0x00000000
        /*0040*/ 	.short	0x0001
        /*0042*/ 	.short	0x0008
        /*0044*/ 	.byte	0x00, 0xf5, 0x21, 0x00


	//----- nvinfo : EIATTR_KPARAM_INFO
	.align		4
.L_71:
        /*0048*/ 	.byte	0x04, 0x17
        /*004a*/ 	.short	(.L_73 - .L_72)
.L_72:
        /*004c*/ 	.word	0x00000000
        /*0050*/ 	.short	0x0000
        /*0052*/ 	.short	0x0000
        /*0054*/ 	.byte	0x00, 0xf5, 0x21, 0x00


	//----- nvinfo : EIATTR_SPARSE_MMA_MASK
	.align		4
.L_73:
        /*0058*/ 	.byte	0x03, 0x50
        /*005a*/ 	.short	0x0000


	//----- nvinfo : EIATTR_MAXREG_COUNT
	.align		4
        /*005c*/ 	.byte	0x03, 0x1b
        /*005e*/ 	.short	0x00ff


	//----- nvinfo : EIATTR_NUM_BARRIERS
	.align		4
        /*0060*/ 	.byte	0x02, 0x4c
        /*0062*/ 	.byte	0x01
	.zero		1


	//----- nvinfo : EIATTR_MERCURY_ISA_VERSION
	.align		4
        /*0064*/ 	.byte	0x03, 0x5f
        /*0066*/ 	.short	0x0101


	//----- nvinfo : EIATTR_VRC_CTA_INIT_COUNT
	.align		4
        /*0068*/ 	.byte	0x02, 0x4a
	.zero		1
	.zero		1


	//----- nvinfo : EIATTR_EXIT_INSTR_OFFSETS
	.align		4
        /*006c*/ 	.byte	0x04, 0x1c
        /*006e*/ 	.short	(.L_75 - .L_74)


	//   ....[0]....
.L_74:
        /*0070*/ 	.word	0x00000740


	//   ....[1]....
        /*0074*/ 	.word	0x000035f0


	//   ....[2]....
        /*0078*/ 	.word	0x00003780


	//----- nvinfo : EIATTR_CRS_STACK_SIZE
	.align		4
.L_75:
        /*007c*/ 	.byte	0x04, 0x1e
        /*007e*/ 	.short	(.L_77 - .L_76)
.L_76:
        /*0080*/ 	.word	0x00000000


	//----- nvinfo : EIATTR_CBANK_PARAM_SIZE
	.align		4
.L_77:
        /*0084*/ 	.byte	0x03, 0x19
        /*0086*/ 	.short	0x0028


	//----- nvinfo : EIATTR_PARAM_CBANK
	.align		4
        /*0088*/ 	.byte	0x04, 0x0a
        /*008a*/ 	.short	(.L_79 - .L_78)
	.align		4
.L_78:
        /*008c*/ 	.word	index@(.nv.constant0._Z27conv_1_512_28_28_512_conv2dPfPjPcPKfS_)
        /*0090*/ 	.short	0x0380
        /*0092*/ 	.short	0x0028


	//----- nvinfo : EIATTR_SW_WAR
	.align		4
.L_79:
        /*0094*/ 	.byte	0x04, 0x36
        /*0096*/ 	.short	(.L_81 - .L_80)
.L_80:
        /*0098*/ 	.word	0x00000008
.L_81:


//--------------------- .nv.info._Z30conv_1_512_28_28_512_transformPfS_PcPj --------------------------
	.section	.nv.info._Z30conv_1_512_28_28_512_transformPfS_PcPj,"",@"SHT_CUDA_INFO"
	.sectionflags	@""
	.align	4


	//----- nvinfo : EIATTR_CUDA_API_VERSION
	.align		4
        /*0000*/ 	.byte	0x04, 0x37
        /*0002*/ 	.short	(.L_83 - .L_82)
.L_82:
        /*0004*/ 	.word	0x00000082


	//----- nvinfo : EIATTR_KPARAM_INFO
	.align		4
.L_83:
        /*0008*/ 	.byte	0x04, 0x17
        /*000a*/ 	.short	(.L_85 - .L_84)
.L_84:
        /*000c*/ 	.word	0x00000000
        /*0010*/ 	.short	0x0003
        /*0012*/ 	.short	0x0018
        /*0014*/ 	.byte	0x00, 0xf5, 0x21, 0x00


	//----- nvinfo : EIATTR_KPARAM_INFO
	.align		4
.L_85:
        /*0018*/ 	.byte	0x04, 0x17
        /*001a*/ 	.short	(.L_87 - .L_86)
.L_86:
        /*001c*/ 	.word	0x00000000
        /*0020*/ 	.short	0x0002
        /*0022*/ 	.short	0x0010
        /*0024*/ 	.byte	0x00, 0xf5, 0x21, 0x00


	//----- nvinfo : EIATTR_KPARAM_INFO
	.align		4
.L_87:
        /*0028*/ 	.byte	0x04, 0x17
        /*002a*/ 	.short	(.L_89 - .L_88)
.L_88:
        /*002c*/ 	.word	0x00000000
        /*0030*/ 	.short	0x0001
        /*0032*/ 	.short	0x0008
        /*0034*/ 	.byte	0x00, 0xf5, 0x21, 0x00


	//----- nvinfo : EIATTR_KPARAM_INFO
	.align		4
.L_89:
        /*0038*/ 	.byte	0x04, 0x17
        /*003a*/ 	.short	(.L_91 - .L_90)
.L_90:
        /*003c*/ 	.word	0x00000000
        /*0040*/ 	.short	0x0000
        /*0042*/ 	.short	0x0000
        /*0044*/ 	.byte	0x00, 0xf5, 0x21, 0x00


	//----- nvinfo : EIATTR_SPARSE_MMA_MASK
	.align		4
.L_91:
        /*0048*/ 	.byte	0x03, 0x50
        /*004a*/ 	.short	0x0000


	//----- nvinfo : EIATTR_MAXREG_COUNT
	.align		4
        /*004c*/ 	.byte	0x03, 0x1b
        /*004e*/ 	.short	0x00ff


	//----- nvinfo : EIATTR_MERCURY_ISA_VERSION
	.align		4
        /*0050*/ 	.byte	0x03, 0x5f
        /*0052*/ 	.short	0x0101


	//----- nvinfo : EIATTR_VRC_CTA_INIT_COUNT
	.align		4
        /*0054*/ 	.byte	0x02, 0x4a
	.zero		1
	.zero		1


	//----- nvinfo : EIATTR_EXIT_INSTR_OFFSETS
	.align		4
        /*0058*/ 	.byte	0x04, 0x1c
        /*005a*/ 	.short	(.L_93 - .L_92)


	//   ....[0]....
.L_92:
        /*005c*/ 	.word	0x00000050


	//   ....[1]....
        /*0060*/ 	.word	0x000000b0


	//   ....[2]....
        /*0064*/ 	.word	0x00000260


	//   ....[3]....
        /*0068*/ 	.word	0x00000450


	//----- nvinfo : EIATTR_CRS_STACK_SIZE
	.align		4
.L_93:
        /*006c*/ 	.byte	0x04, 0x1e
        /*006e*/ 	.short	(.L_95 - .L_94)
.L_94:
        /*0070*/ 	.word	0x00000000


	//----- nvinfo : EIATTR_CBANK_PARAM_SIZE
	.align		4
.L_95:
        /*0074*/ 	.byte	0x03, 0x19
        /*0076*/ 	.short	0x0020


	//----- nvinfo : EIATTR_PARAM_CBANK
	.align		4
        /*0078*/ 	.byte	0x04, 0x0a
        /*007a*/ 	.short	(.L_97 - .L_96)
	.align		4
.L_96:
        /*007c*/ 	.word	index@(.nv.constant0._Z30conv_1_512_28_28_512_transformPfS_PcPj)
        /*0080*/ 	.short	0x0380
        /*0082*/ 	.short	0x0020


	//----- nvinfo : EIATTR_SW_WAR
	.align		4
.L_97:
        /*0084*/ 	.byte	0x04, 0x36
        /*0086*/ 	.short	(.L_99 - .L_98)
.L_98:
        /*0088*/ 	.word	0x00000008
.L_99:


//--------------------- .nv.callgraph             --------------------------
	.section	.nv.callgraph,"",@"SHT_CUDA_CALLGRAPH"
	.align	4
	.sectionentsize	8
	.align		4
        /*0000*/ 	.word	0x00000000
	.align		4
        /*0004*/ 	.word	0xffffffff
	.align		4
        /*0008*/ 	.word	0x00000000
	.align		4
        /*000c*/ 	.word	0xfffffffe
	.align		4
        /*0010*/ 	.word	0x00000000
	.align		4
        /*0014*/ 	.word	0xfffffffd
	.align		4
        /*0018*/ 	.word	0x00000000
	.align		4
        /*001c*/ 	.word	0xfffffffc


//--------------------- .text._Z27conv_1_512_14_14_512_conv2dPfPjPcPKfS_ --------------------------
	.section	.text._Z27conv_1_512_14_14_512_conv2dPfPjPcPKfS_,"ax",@progbits
	.align	128
        .global         _Z27conv_1_512_14_14_512_conv2dPfPjPcPKfS_
        .type           _Z27conv_1_512_14_14_512_conv2dPfPjPcPKfS_,@function
        .size           _Z27conv_1_512_14_14_512_conv2dPfPjPcPKfS_,(.L_x_162 - _Z27conv_1_512_14_14_512_conv2dPfPjPcPKfS_)
        .other          _Z27conv_1_512_14_14_512_conv2dPfPjPcPKfS_,@"STO_CUDA_ENTRY STV_DEFAULT"
_Z27conv_1_512_14_14_512_conv2dPfPjPcPKfS_:
.text._Z27conv_1_512_14_14_512_conv2dPfPjPcPKfS_:
[----:B------:R-:W-:Y:S01]  /*0000*/  LDC R1, c[0x0][0x37c] ;  /* 0x0000df00ff017b82 */ /* 0x000fe20000000800 */
[----:B------:R-:W0:Y:S07]  /*0010*/  S2R R22, SR_TID.X ;  /* 0x0000000000167919 */ /* 0x000e2e0000002100 */
[----:B------:R-:W1:Y:S01]  /*0020*/  S2UR UR8, SR_CTAID.X ;  /* 0x00000000000879c3 */ /* 0x000e620000002500 */
[----:B------:R-:W2:Y:S01]  /*0030*/  LDCU.64 UR16, c[0x0][0x358] ;  /* 0x00006b00ff1077ac */ /* 0x000ea20008000a00 */
[----:B------:R-:W-:Y:S01]  /*0040*/  BSSY.RECONVERGENT B0, `(.L_x_0) ;  /* 0x000006d000007945 */ /* 0x000fe20003800200 */
[----:B------:R-:W3:Y:S01]  /*0050*/  LDCU.64 UR10, c[0x0][0x390] ;  /* 0x00007200ff0a77ac */ /* 0x000ee20008000a00 */
[----:B------:R-:W4:Y:S01]  /*0060*/  LDCU.64 UR12, c[0x0][0x390] ;  /* 0x00007200ff0c77ac */ /* 0x000f220008000a00 */
[----:B-1----:R-:W-:-:S04]  /*0070*/  USHF.L.U32 UR4, UR8, 0x3, URZ ;  /* 0x0000000308047899 */ /* 0x002fc800080006ff */
[----:B------:R-:W-:Y:S02]  /*0080*/  ULOP3.LUT UR6, UR4, 0x1f8, URZ, 0xc0, !UPT ;  /* 0x000001f804067892 */ /* 0x000fe4000f8ec0ff */
[----:B------:R-:W-:Y:S01]  /*0090*/  UIMAD.WIDE.U32 UR4, UR8, 0x2aaaaaab, URZ ;  /* 0x2aaaaaab080478a5 */ /* 0x000fe2000f8e00ff */
[----:B0-----:R-:W-:-:S03]  /*00a0*/  SHF.R.U32.HI R0, RZ, 0x5, R22 ;  /* 0x00000005ff007819 */ /* 0x001fc60000011616 */
[----:B------:R-:W-:Y:S01]  /*00b0*/  USHF.R.U32.HI UR5, URZ, 0x6, UR5 ;  /* 0x00000006ff057899 */ /* 0x000fe20008011605 */
[----:B------:R-:W-:Y:S01]  /*00c0*/  IADD3 R2, PT, PT, R0, UR6, RZ ;  /* 0x0000000600027c10 */ /* 0x000fe2000fffe0ff */
[----:B------:R-:W-:-:S03]  /*00d0*/  UMOV UR7, UR6 ;  /* 0x0000000600077c82 */ /* 0x000fc60008000000 */
[----:B------:R-:W-:-:S04]  /*00e0*/  ISETP.GT.U32.AND P0, PT, R2, 0x1ff, PT ;  /* 0x000001ff0200780c */ /* 0x000fc80003f04070 */
[----:B------:R-:W-:-:S13]  /*00f0*/  ISETP.GT.U32.OR P0, PT, R22, 0xff, P0 ;  /* 0x000000ff1600780c */ /* 0x000fda0000704470 */
[----:B--234-:R-:W-:Y:S05]  /*0100*/  @P0 BRA `(.L_x_1) ;  /* 0x0000000400800947 */ /* 0x01cfea0003800000 */
[----:B------:R-:W0:Y:S01]  /*0110*/  LDC.64 R4, c[0x0][0x388] ;  /* 0x0000e200ff047b82 */ /* 0x000e220000000a00 */
[----:B------:R-:W-:-:S04]  /*0120*/  UIMAD UR4, UR5, -0x180, UR8 ;  /* 0xfffffe80050478a4 */ /* 0x000fc8000f8e0208 */
[----:B------:R-:W-:-:S04]  /*0130*/  USHF.R.U32.HI UR4, URZ, 0x6, UR4 ;  /* 0x00000006ff047899 */ /* 0x000fc80008011604 */
[----:B------:R-:W-:-:S06]  /*0140*/  UIMAD UR4, UR5, 0xc00, UR4 ;  /* 0x00000c00050478a4 */ /* 0x000fcc000f8e0204 */
[----:B------:R-:W-:-:S05]  /*0150*/  MOV R7, UR4 ;  /* 0x0000000400077c02 */ /* 0x000fca0008000f00 */
[----:B------:R-:W-:-:S04]  /*0160*/  IMAD R7, R2, 0x6, R7 ;  /* 0x0000000602077824 */ /* 0x000fc800078e0207 */
[----:B0-----:R-:W-:-:S05]  /*0170*/  IMAD.WIDE.U32 R4, R7, 0x4, R4 ;  /* 0x0000000407047825 */ /* 0x001fca00078e0004 */
[----:B------:R-:W2:Y:S01]  /*0180*/  LDG.E.CONSTANT R2, desc[UR16][R4.64] ;  /* 0x0000001004027981 */ /* 0x000ea2000c1e9900 */
[----:B------:R-:W-:-:S04]  /*0190*/  LOP3.LUT R3, R22, 0x1f, RZ, 0xc0, !PT ;  /* 0x0000001f16037812 */ /* 0x000fc800078ec0ff */
[----:B------:R-:W-:-:S13]  /*01a0*/  ISETP.NE.AND P0, PT, R3, RZ, PT ;  /* 0x000000ff0300720c */ /* 0x000fda0003f05270 */
[----:B------:R-:W0:Y:S01]  /*01b0*/  @!P0 S2R R9, SR_CgaCtaId ;  /* 0x0000000000098919 */ /* 0x000e220000008800 */
[----:B------:R-:W-:-:S04]  /*01c0*/  @!P0 MOV R6, 0x400 ;  /* 0x0000040000068802 */ /* 0x000fc80000000f00 */
[----:B------:R-:W-:-:S04]  /*01d0*/  @!P0 IADD3 R6, PT, PT, R6, 0x9d8, RZ ;  /* 0x000009d806068810 */ /* 0x000fc80007ffe0ff */
[----:B0-----:R-:W-:-:S04]  /*01e0*/  @!P0 LEA R9, R9, R6, 0x18 ;  /* 0x0000000609098211 */ /* 0x001fc800078ec0ff */
[----:B------:R-:W-:-:S05]  /*01f0*/  @!P0 LEA R9, R0, R9, 0x2 ;  /* 0x0000000900098211 */ /* 0x000fca00078e10ff */
[----:B--2---:R0:W-:Y:S01]  /*0200*/  @!P0 STS [R9], R2 ;  /* 0x0000000209008388 */ /* 0x0041e20000000800 */
[----:B------:R-:W-:-:S13]  /*0210*/  ISETP.GE.U32.AND P0, PT, R3, R2, PT ;  /* 0x000000020300720c */ /* 0x000fda0003f06070 */
[----:B0-----:R-:W-:Y:S05]  /*0220*/  @P0 BRA `(.L_x_1) ;  /* 0x0000000400380947 */ /* 0x001fea0003800000 */
[----:B------:R-:W-:Y:S01]  /*0230*/  LOP3.LUT R5, RZ, R3, RZ, 0x33, !PT ;  /* 0x00000003ff057212 */ /* 0x000fe200078e33ff */
[----:B------:R-:W-:Y:S03]  /*0240*/  BSSY.RECONVERGENT B1, `(.L_x_2) ;  /* 0x000001f000017945 */ /* 0x000fe60003800200 */
[----:B------:R-:W-:-:S04]  /*0250*/  IADD3 R5, PT, PT, R2, R5, RZ ;  /* 0x0000000502057210 */ /* 0x000fc80007ffe0ff */
[C---:B------:R-:W-:Y:S02]  /*0260*/  LOP3.LUT R4, R5.reuse, 0x60, RZ, 0xc0, !PT ;  /* 0x0000006005047812 */ /* 0x040fe400078ec0ff */
[----:B------:R-:W-:Y:S02]  /*0270*/  ISETP.GE.U32.AND P0, PT, R5, 0x60, PT ;  /* 0x000000600500780c */ /* 0x000fe40003f06070 */
[----:B------:R-:W-:Y:S02]  /*0280*/  ISETP.NE.AND P1, PT, R4, 0x60, PT ;  /* 0x000000600400780c */ /* 0x000fe40003f25270 */
[----:B------:R-:W-:-:S11]  /*0290*/  LEA R4, R7, -R7, 0x6 ;  /* 0x8000000707047211 */ /* 0x000fd600078e30ff */
[----:B------:R-:W-:Y:S05]  /*02a0*/  @!P1 BRA `(.L_x_3) ;  /* 0x0000000000609947 */ /* 0x000fea0003800000 */
[----:B------:R-:W0:Y:S01]  /*02b0*/  S2R R7, SR_CgaCtaId ;  /* 0x0000000000077919 */ /* 0x000e220000008800 */
[----:B------:R-:W1:Y:S01]  /*02c0*/  LDC.64 R10, c[0x0][0x380] ;  /* 0x0000e000ff0a7b82 */ /* 0x000e620000000a00 */
[----:B------:R-:W-:Y:S01]  /*02d0*/  MOV R14, 0x400 ;  /* 0x00000400000e7802 */ /* 0x000fe20000000f00 */
[----:B------:R-:W-:Y:S01]  /*02e0*/  HFMA2 R12, -RZ, RZ, 0, 0 ;  /* 0x00000000ff0c7431 */ /* 0x000fe200000001ff */
[----:B------:R-:W-:Y:S02]  /*02f0*/  LEA.HI R5, R5, 0x1, RZ, 0x1b ;  /* 0x0000000105057811 */ /* 0x000fe400078fd8ff */
[----:B------:R-:W-:Y:S02]  /*0300*/  IADD3 R6, PT, PT, R14, 0x7e0, RZ ;  /* 0x000007e00e067810 */ /* 0x000fe40007ffe0ff */
[----:B------:R-:W-:Y:S02]  /*0310*/  LOP3.LUT R15, R5, 0x3, RZ, 0xc0, !PT ;  /* 0x00000003050f7812 */ /* 0x000fe400078ec0ff */
[----:B0-----:R-:W-:-:S02]  /*0320*/  LEA R14, R7, R14, 0x18 ;  /* 0x0000000e070e7211 */ /* 0x001fc400078ec0ff */
[----:B------:R-:W-:-:S07]  /*0330*/  LEA R16, R7, R6, 0x18 ;  /* 0x0000000607107211 */ /* 0x000fce00078ec0ff */
.L_x_4:
[----:B------:R-:W-:-:S04]  /*0340*/  IADD3 R7, PT, PT, R4, R3, RZ ;  /* 0x0000000304077210 */ /* 0x000fc80007ffe0ff */
[C---:B0-----:R-:W-:Y:S01]  /*0350*/  IADD3 R8, P1, PT, R7.reuse, UR10, RZ ;  /* 0x0000000a07087c10 */ /* 0x041fe2000ff3e0ff */
[----:B-1----:R-:W-:-:S03]  /*0360*/  IMAD.WIDE.U32 R6, R7, 0x4, R10 ;  /* 0x0000000407067825 */ /* 0x002fc600078e000a */
[----:B------:R-:W-:-:S03]  /*0370*/  IADD3.X R9, PT, PT, RZ, UR11, RZ, P1, !PT ;  /* 0x0000000bff097c10 */ /* 0x000fc60008ffe4ff */
[----:B------:R-:W2:Y:S04]  /*0380*/  LDG.E.CONSTANT R6, desc[UR16][R6.64] ;  /* 0x0000001006067981 */ /* 0x000ea8000c1e9900 */
[----:B------:R-:W3:Y:S01]  /*0390*/  LDG.E.U8.CONSTANT R8, desc[UR16][R8.64] ;  /* 0x0000001008087981 */ /* 0x000ee2000c1e9100 */
[----:B------:R-:W-:Y:S01]  /*03a0*/  IMAD R5, R0, 0x3f, R3 ;  /* 0x0000003f00057824 */ /* 0x000fe200078e0203 */
[----:B------:R-:W-:Y:S02]  /*03b0*/  IADD3 R12, PT, PT, R12, 0x1, RZ ;  /* 0x000000010c0c7810 */ /* 0x000fe40007ffe0ff */
[----:B------:R-:W-:Y:S02]  /*03c0*/  IADD3 R3, PT, PT, R3, 0x20, RZ ;  /* 0x0000002003037810 */ /* 0x000fe40007ffe0ff */
[----:B------:R-:W-:-:S02]  /*03d0*/  LEA R13, R5, R14, 0x2 ;  /* 0x0000000e050d7211 */ /* 0x000fc400078e10ff */
[----:B------:R-:W-:Y:S02]  /*03e0*/  IADD3 R5, PT, PT, R5, R16, RZ ;  /* 0x0000001005057210 */ /* 0x000fe40007ffe0ff */
[----:B------:R-:W-:Y:S01]  /*03f0*/  ISETP.NE.AND P1, PT, R12, R15, PT ;  /* 0x0000000f0c00720c */ /* 0x000fe20003f25270 */
[----:B--2---:R0:W-:Y:S04]  /*0400*/  STS [R13], R6 ;  /* 0x000000060d007388 */ /* 0x0041e80000000800 */
[----:B---3--:R0:W-:Y:S08]  /*0410*/  STS.U8 [R5], R8 ;  /* 0x0000000805007388 */ /* 0x0081f00000000000 */
[----:B------:R-:W-:Y:S05]  /*0420*/  @P1 BRA `(.L_x_4) ;  /* 0xfffffffc00c41947 */ /* 0x000fea000383ffff */
.L_x_3:
[----:B------:R-:W-:Y:S05]  /*0430*/  BSYNC.RECONVERGENT B1 ;  /* 0x0000000000017941 */ /* 0x000fea0003800200 */
.L_x_2:
[----:B------:R-:W-:Y:S05]  /*0440*/  @!P0 BRA `(.L_x_1) ;  /* 0x0000000000b08947 */ /* 0x000fea0003800000 */
[----:B0-----:R-:W0:Y:S01]  /*0450*/  S2R R8, SR_CgaCtaId ;  /* 0x0000000000087919 */ /* 0x001e220000008800 */
[----:B------:R-:W1:Y:S01]  /*0460*/  LDC.64 R6, c[0x0][0x380] ;  /* 0x0000e000ff067b82 */ /* 0x000e620000000a00 */
[----:B------:R-:W-:-:S04]  /*0470*/  MOV R5, 0x400 ;  /* 0x0000040000057802 */ /* 0x000fc80000000f00 */
[----:B------:R-:W-:Y:S02]  /*0480*/  IADD3 R9, PT, PT, R5, 0x7e0, RZ ;  /* 0x000007e005097810 */ /* 0x000fe40007ffe0ff */
[C---:B0-----:R-:W-:Y:S02]  /*0490*/  LEA R5, R8.reuse, R5, 0x18 ;  /* 0x0000000508057211 */ /* 0x041fe400078ec0ff */
[----:B------:R-:W-:-:S07]  /*04a0*/  LEA R23, R8, R9, 0x18 ;  /* 0x0000000908177211 */ /* 0x000fce00078ec0ff */
.L_x_5:
[----:B------:R-:W-:-:S04]  /*04b0*/  IADD3 R25, PT, PT, R4, R3, RZ ;  /* 0x0000000304197210 */ /* 0x000fc80007ffe0ff */
[C---:B------:R-:W-:Y:S01]  /*04c0*/  IADD3 R15, PT, PT, R25.reuse, 0x20, RZ ;  /* 0x00000020190f7810 */ /* 0x040fe20007ffe0ff */
[C-C-:B-12---:R-:W-:Y:S01]  /*04d0*/  IMAD.WIDE.U32 R20, R25.reuse, 0x4, R6.reuse ;  /* 0x0000000419147825 */ /* 0x146fe200078e0006 */
[C---:B------:R-:W-:Y:S02]  /*04e0*/  IADD3 R24, P1, PT, R25.reuse, UR12, RZ ;  /* 0x0000000c19187c10 */ /* 0x040fe4000ff3e0ff */
[----:B------:R-:W-:Y:S01]  /*04f0*/  IADD3 R17, PT, PT, R25, 0x40, RZ ;  /* 0x0000004019117810 */ /* 0x000fe20007ffe0ff */
[--C-:B------:R-:W-:Y:S01]  /*0500*/  IMAD.WIDE.U32 R8, R15, 0x4, R6.reuse ;  /* 0x000000040f087825 */ /* 0x100fe200078e0006 */
[----:B------:R-:W-:Y:S01]  /*0510*/  IADD3 R19, PT, PT, R25, 0x60, RZ ;  /* 0x0000006019137810 */ /* 0x000fe20007ffe0ff */
[----:B------:R-:W2:Y:S01]  /*0520*/  LDG.E.CONSTANT R20, desc[UR16][R20.64] ;  /* 0x0000001014147981 */ /* 0x000ea2000c1e9900 */
[----:B------:R-:W-:Y:S01]  /*0530*/  IADD3 R14, P0, PT, R15, UR12, RZ ;  /* 0x0000000c0f0e7c10 */ /* 0x000fe2000ff1e0ff */
[C---:B------:R-:W-:Y:S01]  /*0540*/  IMAD.WIDE.U32 R10, R17.reuse, 0x4, R6 ;  /* 0x00000004110a7825 */ /* 0x040fe200078e0006 */
[----:B------:R-:W-:Y:S01]  /*0550*/  IADD3.X R25, PT, PT, RZ, UR13, RZ, P1, !PT ;  /* 0x0000000dff197c10 */ /* 0x000fe20008ffe4ff */
[----:B------:R0:W3:Y:S01]  /*0560*/  LDG.E.CONSTANT R8, desc[UR16][R8.64] ;  /* 0x0000001008087981 */ /* 0x0000e2000c1e9900 */
[----:B------:R-:W-:-:S02]  /*0570*/  IADD3 R16, P1, PT, R17, UR12, RZ ;  /* 0x0000000c11107c10 */ /* 0x000fc4000ff3e0ff */
[C---:B------:R-:W-:Y:S01]  /*0580*/  IADD3 R18, P2, PT, R19.reuse, UR12, RZ ;  /* 0x0000000c13127c10 */ /* 0x040fe2000ff5e0ff */
[----:B------:R-:W-:Y:S01]  /*0590*/  IMAD.WIDE.U32 R12, R19, 0x4, R6 ;  /* 0x00000004130c7825 */ /* 0x000fe200078e0006 */
[----:B------:R-:W-:Y:S01]  /*05a0*/  IADD3.X R15, PT, PT, RZ, UR13, RZ, P0, !PT ;  /* 0x0000000dff0f7c10 */ /* 0x000fe200087fe4ff */
[----:B------:R-:W4:Y:S01]  /*05b0*/  LDG.E.U8.CONSTANT R24, desc[UR16][R24.64] ;  /* 0x0000001018187981 */ /* 0x000f22000c1e9100 */
[----:B------:R-:W-:Y:S02]  /*05c0*/  IADD3.X R17, PT, PT, RZ, UR13, RZ, P1, !PT ;  /* 0x0000000dff117c10 */ /* 0x000fe40008ffe4ff */
[----:B------:R-:W-:Y:S01]  /*05d0*/  IADD3.X R19, PT, PT, RZ, UR13, RZ, P2, !PT ;  /* 0x0000000dff137c10 */ /* 0x000fe200097fe4ff */
[----:B------:R-:W5:Y:S04]  /*05e0*/  LDG.E.U8.CONSTANT R14, desc[UR16][R14.64] ;  /* 0x000000100e0e7981 */ /* 0x000f68000c1e9100 */
[----:B------:R1:W5:Y:S04]  /*05f0*/  LDG.E.CONSTANT R10, desc[UR16][R10.64] ;  /* 0x000000100a0a7981 */ /* 0x000368000c1e9900 */
[----:B------:R-:W5:Y:S04]  /*0600*/  LDG.E.U8.CONSTANT R16, desc[UR16][R16.64] ;  /* 0x0000001010107981 */ /* 0x000f68000c1e9100 */
[----:B------:R-:W5:Y:S04]  /*0610*/  LDG.E.CONSTANT R12, desc[UR16][R12.64] ;  /* 0x000000100c0c7981 */ /* 0x000f68000c1e9900 */
[----:B------:R-:W5:Y:S01]  /*0620*/  LDG.E.U8.CONSTANT R18, desc[UR16][R18.64] ;  /* 0x0000001012127981 */ /* 0x000f62000c1e9100 */
[----:B------:R-:W-:-:S05]  /*0630*/  IMAD R26, R0, 0x3f, R3 ;  /* 0x0000003f001a7824 */ /* 0x000fca00078e0203 */
[C---:B0-----:R-:W-:Y:S02]  /*0640*/  LEA R9, R26.reuse, R5, 0x2 ;  /* 0x000000051a097211 */ /* 0x041fe400078e10ff */
[----:B-1----:R-:W-:Y:S02]  /*0650*/  IADD3 R11, PT, PT, R26, R23, RZ ;  /* 0x000000171a0b7210 */ /* 0x002fe40007ffe0ff */
[----:B------:R-:W-:-:S04]  /*0660*/  IADD3 R3, PT, PT, R3, 0x80, RZ ;  /* 0x0000008003037810 */ /* 0x000fc80007ffe0ff */
[----:B------:R-:W-:Y:S01]  /*0670*/  ISETP.GE.U32.AND P0, PT, R3, R2, PT ;  /* 0x000000020300720c */ /* 0x000fe20003f06070 */
[----:B--2---:R2:W-:Y:S04]  /*0680*/  STS [R9], R20 ;  /* 0x0000001409007388 */ /* 0x0045e80000000800 */
[----:B----4-:R2:W-:Y:S04]  /*0690*/  STS.U8 [R11], R24 ;  /* 0x000000180b007388 */ /* 0x0105e80000000000 */
[----:B---3--:R2:W-:Y:S04]  /*06a0*/  STS [R9+0x80], R8 ;  /* 0x0000800809007388 */ /* 0x0085e80000000800 */
[----:B-----5:R2:W-:Y:S04]  /*06b0*/  STS.U8 [R11+0x20], R14 ;  /* 0x0000200e0b007388 */ /* 0x0205e80000000000 */
[----:B------:R2:W-:Y:S04]  /*06c0*/  STS [R9+0x100], R10 ;  /* 0x0001000a09007388 */ /* 0x0005e80000000800 */
[----:B------:R2:W-:Y:S04]  /*06d0*/  STS.U8 [R11+0x40], R16 ;  /* 0x000040100b007388 */ /* 0x0005e80000000000 */
[----:B------:R2:W-:Y:S04]  /*06e0*/  STS [R9+0x180], R12 ;  /* 0x0001800c09007388 */ /* 0x0005e80000000800 */
[----:B------:R2:W-:Y:S01]  /*06f0*/  STS.U8 [R11+0x60], R18 ;  /* 0x000060120b007388 */ /* 0x0005e20000000000 */
[----:B------:R-:W-:Y:S05]  /*0700*/  @!P0 BRA `(.L_x_5) ;  /* 0xfffffffc00688947 */ /* 0x000fea000383ffff */
.L_x_1:
[----:B------:R-:W-:Y:S05]  /*0710*/  BSYNC.RECONVERGENT B0 ;  /* 0x0000000000007941 */ /* 0x000fea0003800200 */
.L_x_0:
[----:B------:R-:W-:Y:S01]  /*0720*/  BAR.SYNC.DEFER_BLOCKING 0x0 ;  /* 0x0000000000007b1d */ /* 0x000fe20000010000 */
[----:B------:R-:W-:-:S13]  /*0730*/  ISETP.GT.U32.AND P0, PT, R22, 0x1ff, PT ;  /* 0x000001ff1600780c */ /* 0x000fda0003f04070 */
[----:B------:R-:W-:Y:S05]  /*0740*/  @P0 EXIT ;  /* 0x000000000000094d */ /* 0x000fea0003800000 */
[----:B------:R-:W1:Y:S01]  /*0750*/  S2UR UR10, SR_CgaCtaId ;  /* 0x00000000000a79c3 */ /* 0x000e620000008800 */
[----:B------:R-:W-:Y:S01]  /*0760*/  UMOV UR9, 0x400 ;  /* 0x0000040000097882 */ /* 0x000fe20000000000 */
[----:B------:R-:W-:Y:S01]  /*0770*/  HFMA2 R39, -RZ, RZ, 0, 0 ;  /* 0x00000000ff277431 */ /* 0x000fe200000001ff */
[----:B------:R-:W-:Y:S01]  /*0780*/  UIADD3 UR9, UPT, UPT, UR9, 0x9d8, URZ ;  /* 0x000009d809097890 */ /* 0x000fe2000fffe0ff */
[----:B------:R-:W-:Y:S01]  /*0790*/  HFMA2 R51, -RZ, RZ, 0, 0 ;  /* 0x00000000ff337431 */ /* 0x000fe200000001ff */
[----:B------:R-:W-:Y:S02]  /*07a0*/  MOV R0, RZ ;  /* 0x000000ff00007202 */ /* 0x000fe40000000f00 */
[----:B------:R-:W-:Y:S02]  /*07b0*/  CS2R R2, SRZ ;  /* 0x0000000000027805 */ /* 0x000fe4000001ff00 */
[----:B0-----:R-:W-:Y:S02]  /*07c0*/  CS2R R4, SRZ ;  /* 0x0000000000047805 */ /* 0x001fe4000001ff00 */
[----:B------:R-:W-:-:S02]  /*07d0*/  CS2R R6, SRZ ;  /* 0x0000000000067805 */ /* 0x000fc4000001ff00 */
[----:B--2---:R-:W-:Y:S02]  /*07e0*/  CS2R R8, SRZ ;  /* 0x0000000000087805 */ /* 0x004fe4000001ff00 */
[----:B------:R-:W-:Y:S02]  /*07f0*/  CS2R R10, SRZ ;  /* 0x00000000000a7805 */ /* 0x000fe4000001ff00 */
[----:B------:R-:W-:Y:S02]  /*0800*/  CS2R R12, SRZ ;  /* 0x00000000000c7805 */ /* 0x000fe4000001ff00 */
[----:B------:R-:W-:Y:S02]  /*0810*/  CS2R R14, SRZ ;  /* 0x00000000000e7805 */ /* 0x000fe4000001ff00 */
[----:B------:R-:W-:Y:S02]  /*0820*/  CS2R R16, SRZ ;  /* 0x0000000000107805 */ /* 0x000fe4000001ff00 */
[----:B------:R-:W-:-:S02]  /*0830*/  CS2R R18, SRZ ;  /* 0x0000000000127805 */ /* 0x000fc4000001ff00 */
[----:B------:R-:W-:Y:S02]  /*0840*/  CS2R R36, SRZ ;  /* 0x0000000000247805 */ /* 0x000fe4000001ff00 */
[----:B------:R-:W-:Y:S02]  /*0850*/  CS2R R40, SRZ ;  /* 0x0000000000287805 */ /* 0x000fe4000001ff00 */
[----:B------:R-:W-:Y:S02]  /*0860*/  CS2R R42, SRZ ;  /* 0x00000000002a7805 */ /* 0x000fe4000001ff00 */
[----:B------:R-:W-:Y:S02]  /*0870*/  CS2R R44, SRZ ;  /* 0x00000000002c7805 */ /* 0x000fe4000001ff00 */
[----:B------:R-:W-:Y:S02]  /*0880*/  CS2R R46, SRZ ;  /* 0x00000000002e7805 */ /* 0x000fe4000001ff00 */
[----:B------:R-:W-:-:S02]  /*0890*/  MOV R49, RZ ;  /* 0x000000ff00317202 */ /* 0x000fc40000000f00 */
[----:B------:R-:W-:Y:S02]  /*08a0*/  CS2R R34, SRZ ;  /* 0x0000000000227805 */ /* 0x000fe4000001ff00 */
[----:B------:R-:W-:Y:S01]  /*08b0*/  MOV R53, RZ ;  /* 0x000000ff00357202 */ /* 0x000fe20000000f00 */
[----:B------:R-:W-:Y:S02]  /*08c0*/  UIADD3 UR15, UPT, UPT, UR6, 0x8, URZ ;  /* 0x00000008060f7890 */ /* 0x000fe4000fffe0ff */
[----:B------:R-:W-:Y:S02]  /*08d0*/  ULOP3.LUT UR4, UR8, 0x3f, URZ, 0xc0, !UPT ;  /* 0x0000003f08047892 */ /* 0x000fe4000f8ec0ff */
[----:B-1----:R-:W-:-:S12]  /*08e0*/  ULEA UR12, UR10, UR9, 0x18 ;  /* 0x000000090a0c7291 */ /* 0x002fd8000f8ec0ff */
.L_x_71:
[----:B------:R-:W-:Y:S02]  /*08f0*/  UIADD3 UR8, UPT, UPT, -UR6, UR7, URZ ;  /* 0x0000000706087290 */ /* 0x000fe4000fffe1ff */
[----:B------:R-:W-:Y:S02]  /*0900*/  UMOV UR11, UR7 ;  /* 0x00000007000b7c82 */ /* 0x000fe40008000000 */
[----:B------:R-:W-:-:S09]  /*0910*/  ULEA UR8, UR8, UR12, 0x2 ;  /* 0x0000000c08087291 */ /* 0x000fd2000f8e10ff */
[----:B------:R-:W0:Y:S02]  /*0920*/  LDS R20, [UR8] ;  /* 0x00000008ff147984 */ /* 0x000e240008000800 */
[----:B0-----:R-:W-:-:S13]  /*0930*/  R2UR UR10, R20 ;  /* 0x00000000140a72ca */ /* 0x001fda00000e0000 */
[----:B------:R-:W-:-:S09]  /*0940*/  UISETP.NE.AND UP0, UPT, UR10, URZ, UPT ;  /* 0x000000ff0a00728c */ /* 0x000fd2000bf05270 */
[----:B-----5:R-:W-:Y:S05]  /*0950*/  BRA.U !UP0, `(.L_x_6) ;  /* 0x00000025084c7547 */ /* 0x020fea000b800000 */
[----:B------:R-:W0:Y:S01]  /*0960*/  LDC.64 R20, c[0x0][0x398] ;  /* 0x0000e600ff147b82 */ /* 0x000e220000000a00 */
[----:B------:R-:W-:-:S05]  /*0970*/  MOV R23, UR7 ;  /* 0x0000000700177c02 */ /* 0x000fca0008000f00 */
[----:B------:R-:W-:-:S04]  /*0980*/  IMAD R23, R23, 0x1200, R22 ;  /* 0x0000120017177824 */ /* 0x000fc800078e0216 */
[----:B0-----:R-:W-:-:S05]  /*0990*/  IMAD.WIDE.U32 R20, R23, 0x4, R20 ;  /* 0x0000000417147825 */ /* 0x001fca00078e0014 */
[----:B------:R0:W5:Y:S04]  /*09a0*/  LDG.E.CONSTANT R24, desc[UR16][R20.64] ;  /* 0x0000001014187981 */ /* 0x000168000c1e9900 */
[----:B------:R0:W5:Y:S04]  /*09b0*/  LDG.E.CONSTANT R26, desc[UR16][R20.64+0x800] ;  /* 0x00080010141a7981 */ /* 0x000168000c1e9900 */
[----:B------:R0:W5:Y:S04]  /*09c0*/  LDG.E.CONSTANT R28, desc[UR16][R20.64+0x1000] ;  /* 0x00100010141c7981 */ /* 0x000168000c1e9900 */
[----:B------:R0:W5:Y:S04]  /*09d0*/  LDG.E.CONSTANT R30, desc[UR16][R20.64+0x1800] ;  /* 0x00180010141e7981 */ /* 0x000168000c1e9900 */
[----:B------:R0:W5:Y:S04]  /*09e0*/  LDG.E.CONSTANT R32, desc[UR16][R20.64+0x2000] ;  /* 0x0020001014207981 */ /* 0x000168000c1e9900 */
[----:B------:R0:W5:Y:S04]  /*09f0*/  LDG.E.CONSTANT R38, desc[UR16][R20.64+0x2800] ;  /* 0x0028001014267981 */ /* 0x000168000c1e9900 */
[----:B------:R0:W5:Y:S04]  /*0a00*/  LDG.E.CONSTANT R48, desc[UR16][R20.64+0x3000] ;  /* 0x0030001014307981 */ /* 0x000168000c1e9900 */
[----:B------:R0:W5:Y:S04]  /*0a10*/  LDG.E.CONSTANT R50, desc[UR16][R20.64+0x3800] ;  /* 0x0038001014327981 */ /* 0x000168000c1e9900 */
[----:B------:R0:W5:Y:S01]  /*0a20*/  LDG.E.CONSTANT R52, desc[UR16][R20.64+0x4000] ;  /* 0x0040001014347981 */ /* 0x000162000c1e9900 */
[----:B------:R-:W1:Y:S01]  /*0a30*/  S2UR UR13, SR_CgaCtaId ;  /* 0x00000000000d79c3 */ /* 0x000e620000008800 */
[----:B------:R-:W-:Y:S01]  /*0a40*/  UMOV UR8, 0x400 ;  /* 0x0000040000087882 */ /* 0x000fe20000000000 */
[----:B------:R-:W-:-:S02]  /*0a50*/  UIADD3 UR10, UPT, UPT, -UR10, URZ, URZ ;  /* 0x000000ff0a0a7290 */ /* 0x000fc4000fffe1ff */
[----:B------:R-:W-:Y:S02]  /*0a60*/  UIADD3 UR9, UPT, UPT, UR8, 0x7e0, URZ ;  /* 0x000007e008097890 */ /* 0x000fe4000fffe0ff */
[----:B-1----:R-:W-:Y:S02]  /*0a70*/  ULEA UR14, UR13, UR8, 0x18 ;  /* 0x000000080d0e7291 */ /* 0x002fe4000f8ec0ff */
[----:B------:R-:W-:Y:S02]  /*0a80*/  ULEA UR8, UR13, UR9, 0x18 ;  /* 0x000000090d087291 */ /* 0x000fe4000f8ec0ff */
[----:B------:R-:W-:Y:S02]  /*0a90*/  UIMAD UR9, UR4, -0x7e0, UR14 ;  /* 0xfffff820040978a4 */ /* 0x000fe4000f8e020e */
[----:B------:R-:W-:Y:S02]  /*0aa0*/  UIMAD UR8, UR4, -0x1f8, UR8 ;  /* 0xfffffe08040878a4 */ /* 0x000fe4000f8e0208 */
[----:B------:R-:W-:-:S02]  /*0ab0*/  UIMAD UR9, UR7, 0xfc, UR9 ;  /* 0x000000fc070978a4 */ /* 0x000fc4000f8e0209 */
[----:B0-----:R-:W-:-:S12]  /*0ac0*/  UIMAD UR8, UR7, 0x3f, UR8 ;  /* 0x0000003f070878a4 */ /* 0x001fd8000f8e0208 */
.L_x_70:
[----:B------:R-:W0:Y:S01]  /*0ad0*/  LDS.U8 R21, [UR8] ;  /* 0x00000008ff157984 */ /* 0x000e220008000000 */
[----:B------:R-:W-:-:S03]  /*0ae0*/  UIADD3 UR10, UPT, UPT, UR10, 0x1, URZ ;  /* 0x000000010a0a7890 */ /* 0x000fc6000fffe0ff */
[----:B------:R-:W1:Y:S01]  /*0af0*/  LDS R20, [UR9] ;  /* 0x00000009ff147984 */ /* 0x000e620008000800 */
[----:B------:R-:W-:Y:S01]  /*0b00*/  UISETP.NE.AND UP0, UPT, UR10, URZ, UPT ;  /* 0x000000ff0a00728c */ /* 0x000fe2000bf05270 */
[----:B0-----:R-:W-:Y:S02]  /*0b10*/  R2UR UR14, R21 ;  /* 0x00000000150e72ca */ /* 0x001fe400000e0000 */
[----:B-1----:R-:W-:-:S11]  /*0b20*/  R2UR UR13, R20 ;  /* 0x00000000140d72ca */ /* 0x002fd600000e0000 */
[----:B------:R-:W-:-:S09]  /*0b30*/  UISETP.GT.AND UP1, UPT, UR14, 0x1e, UPT ;  /* 0x0000001e0e00788c */ /* 0x000fd2000bf24270 */
[----:B------:R-:W-:Y:S05]  /*0b40*/  BRA.U UP1, `(.L_x_7) ;  /* 0x0000001101487547 */ /* 0x000fea000b800000 */
[----:B------:R-:W-:-:S09]  /*0b50*/  UISETP.GT.AND UP1, UPT, UR14, 0xe, UPT ;  /* 0x0000000e0e00788c */ /* 0x000fd2000bf24270 */
[----:B------:R-:W-:Y:S05]  /*0b60*/  BRA.U UP1, `(.L_x_8) ;  /* 0x0000000501b07547 */ /* 0x000fea000b800000 */
[----:B------:R-:W-:-:S09]  /*0b70*/  UISETP.GT.AND UP1, UPT, UR14, 0x6, UPT ;  /* 0x000000060e00788c */ /* 0x000fd2000bf24270 */
[----:B------:R-:W-:Y:S05]  /*0b80*/  BRA.U UP1, `(.L_x_9) ;  /* 0x0000000101ac7547 */ /* 0x000fea000b800000 */
[----:B------:R-:W-:-:S09]  /*0b90*/  UISETP.GT.AND UP1, UPT, UR14, 0x2, UPT ;  /* 0x000000020e00788c */ /* 0x000fd2000bf24270 */
[----:B------:R-:W-:Y:S05]  /*0ba0*/  BRA.U UP1, `(.L_x_10) ;  /* 0x00000001013c7547 */ /* 0x000fea000b800000 */
[----:B------:R-:W-:-:S09]  /*0bb0*/  UISETP.NE.AND UP1, UPT, UR14, URZ, UPT ;  /* 0x000000ff0e00728c */ /* 0x000fd2000bf25270 */
[----:B------:R-:W-:Y:S05]  /*0bc0*/  BRA.U !UP1, `(.L_x_11) ;  /* 0x00000001092c7547 */ /* 0x000fea000b800000 */
[----:B------:R-:W-:-:S09]  /*0bd0*/  UISETP.NE.AND UP1, UPT, UR14, 0x1, UPT ;  /* 0x000000010e00788c */ /* 0x000fd2000bf25270 */
[----:B------:R-:W-:Y:S05]  /*0be0*/  BRA.U !UP1, `(.L_x_12) ;  /* 0x0000000109187547 */ /* 0x000fea000b800000 */
[----:B------:R-:W-:-:S09]  /*0bf0*/  UISETP.NE.AND UP1, UPT, UR14, 0x2, UPT ;  /* 0x000000020e00788c */ /* 0x000fd2000bf25270 */
[----:B------:R-:W-:Y:S05]  /*0c00*/  BRA.U UP1, `(.L_x_13) ;  /* 0x0000002101947547 */ /* 0x000fea000b800000 */
[----:B-----5:R-:W-:Y:S01]  /*0c10*/  FFMA R42, R24, UR13, R42 ;  /* 0x0000000d182a7c23 */ /* 0x020fe2000800002a */
[----:B------:R-:W-:Y:S01]  /*0c20*/  FFMA R44, R26, UR13, R44 ;  /* 0x0000000d1a2c7c23 */ /* 0x000fe2000800002c */
[----:B------:R-:W-:Y:S01]  /*0c30*/  FFMA R46, R28, UR13, R46 ;  /* 0x0000000d1c2e7c23 */ /* 0x000fe2000800002e */
[----:B------:R-:W-:Y:S06]  /*0c40*/  BRA `(.L_x_13) ;  /* 0x0000002000847947 */ /* 0x000fec0003800000 */
.L_x_12:
[----:B-----5:R-:W-:Y:S01]  /*0c50*/  FFMA R44, R24, UR13, R44 ;  /* 0x0000000d182c7c23 */ /* 0x020fe2000800002c */
[----:B------:R-:W-:Y:S01]  /*0c60*/  FFMA R46, R26, UR13, R46 ;  /* 0x0000000d1a2e7c23 */ /* 0x000fe2000800002e */
[----:B------:R-:W-:Y:S06]  /*0c70*/  BRA `(.L_x_13) ;  /* 0x0000002000787947 */ /* 0x000fec0003800000 */
.L_x_11:
[----:B-----5:R-:W-:Y:S01]  /*0c80*/  FFMA R46, R24, UR13, R46 ;  /* 0x0000000d182e7c23 */ /* 0x020fe2000800002e */
[----:B------:R-:W-:Y:S06]  /*0c90*/  BRA `(.L_x_13) ;  /* 0x0000002000707947 */ /* 0x000fec0003800000 */
.L_x_10:
[----:B------:R-:W-:-:S09]  /*0ca0*/  UISETP.GT.AND UP1, UPT, UR14, 0x4, UPT ;  /* 0x000000040e00788c */ /* 0x000fd2000bf24270 */
[----:B------:R-:W-:Y:S05]  /*0cb0*/  BRA.U UP1, `(.L_x_14) ;  /* 0x0000000101307547 */ /* 0x000fea000b800000 */
        /* <DEDUP_REMOVED lines=8> */
.L_x_15:
[----:B-----5:R-:W-:Y:S01]  /*0d40*/  FFMA R40, R24, UR13, R40 ;  /* 0x0000000d18287c23 */ /* 0x020fe20008000028 */
[----:B------:R-:W-:Y:S01]  /*0d50*/  FFMA R42, R26, UR13, R42 ;  /* 0x0000000d1a2a7c23 */ /* 0x000fe2000800002a */
[----:B------:R-:W-:Y:S01]  /*0d60*/  FFMA R44, R28, UR13, R44 ;  /* 0x0000000d1c2c7c23 */ /* 0x000fe2000800002c */
[----:B------:R-:W-:Y:S06]  /*0d70*/  BRA `(.L_x_13) ;  /* 0x0000002000387947 */ /* 0x000fec0003800000 */
.L_x_14:
        /* <DEDUP_REMOVED lines=8> */
.L_x_16:
[----:B-----5:R-:W-:Y:S01]  /*0e00*/  FFMA R53, R24, UR13, R53 ;  /* 0x0000000d18357c23 */ /* 0x020fe20008000035 */
[----:B------:R-:W-:Y:S01]  /*0e10*/  FFMA R34, R26, UR13, R34 ;  /* 0x0000000d1a227c23 */ /* 0x000fe20008000022 */
[----:B------:R-:W-:Y:S01]  /*0e20*/  FFMA R40, R28, UR13, R40 ;  /* 0x0000000d1c287c23 */ /* 0x000fe20008000028 */
[----:B------:R-:W-:Y:S06]  /*0e30*/  BRA `(.L_x_13) ;  /* 0x0000002000087947 */ /* 0x000fec0003800000 */
.L_x_9:
[----:B------:R-:W-:-:S09]  /*0e40*/  UISETP.GT.AND UP1, UPT, UR14, 0xa, UPT ;  /* 0x0000000a0e00788c */ /* 0x000fd2000bf24270 */
[----:B------:R-:W-:Y:S05]  /*0e50*/  BRA.U UP1, `(.L_x_17) ;  /* 0x00000001015c7547 */ /* 0x000fea000b800000 */
[----:B------:R-:W-:-:S09]  /*0e60*/  UISETP.GT.AND UP1, UPT, UR14, 0x8, UPT ;  /* 0x000000080e00788c */ /* 0x000fd2000bf24270 */
[----:B------:R-:W-:Y:S05]  /*0e70*/  BRA.U UP1, `(.L_x_18) ;  /* 0x0000000101247547 */ /* 0x000fea000b800000 */
[----:B------:R-:W-:-:S09]  /*0e80*/  UISETP.NE.AND UP1, UPT, UR14, 0x7, UPT ;  /* 0x000000070e00788c */ /* 0x000fd2000bf25270 */
[----:B------:R-:W-:Y:S05]  /*0e90*/  BRA.U !UP1, `(.L_x_19) ;  /* 0x0000000109107547 */ /* 0x000fea000b800000 */
[----:B------:R-:W-:-:S09]  /*0ea0*/  UISETP.NE.AND UP1, UPT, UR14, 0x8, UPT ;  /* 0x000000080e00788c */ /* 0x000fd2000bf25270 */
[----:B------:R-:W-:Y:S05]  /*0eb0*/  BRA.U UP1, `(.L_x_13) ;  /* 0x0000001d01e87547 */ /* 0x000fea000b800000 */
[----:B-----5:R-:W-:Y:S01]  /*0ec0*/  FFMA R35, R28, UR13, R35 ;  /* 0x0000000d1c237c23 */ /* 0x020fe20008000023 */
[----:B------:R-:W-:Y:S06]  /*0ed0*/  BRA `(.L_x_13) ;  /* 0x0000001c00e07947 */ /* 0x000fec0003800000 */
.L_x_19:
[----:B-----5:R-:W-:Y:S01]  /*0ee0*/  FFMA R35, R26, UR13, R35 ;  /* 0x0000000d1a237c23 */ /* 0x020fe20008000023 */
[----:B------:R-:W-:Y:S01]  /*0ef0*/  FFMA R53, R28, UR13, R53 ;  /* 0x0000000d1c357c23 */ /* 0x000fe20008000035 */
[----:B------:R-:W-:Y:S06]  /*0f00*/  BRA `(.L_x_13) ;  /* 0x0000001c00d47947 */ /* 0x000fec0003800000 */
.L_x_18:
[----:B------:R-:W-:-:S09]  /*0f10*/  UISETP.NE.AND UP1, UPT, UR14, 0x9, UPT ;  /* 0x000000090e00788c */ /* 0x000fd2000bf25270 */
[----:B------:R-:W-:Y:S05]  /*0f20*/  BRA.U !UP1, `(.L_x_20) ;  /* 0x00000001091c7547 */ /* 0x000fea000b800000 */
[----:B------:R-:W-:-:S09]  /*0f30*/  UISETP.NE.AND UP1, UPT, UR14, 0xa, UPT ;  /* 0x0000000a0e00788c */ /* 0x000fd2000bf25270 */
[----:B------:R-:W-:Y:S05]  /*0f40*/  BRA.U UP1, `(.L_x_13) ;  /* 0x0000001d01c47547 */ /* 0x000fea000b800000 */
[----:B-----5:R-:W-:Y:S01]  /*0f50*/  FFMA R49, R24, UR13, R49 ;  /* 0x0000000d18317c23 */ /* 0x020fe20008000031 */
[----:B------:R-:W-:Y:S01]  /*0f60*/  FFMA R51, R26, UR13, R51 ;  /* 0x0000000d1a337c23 */ /* 0x000fe20008000033 */
[----:B------:R-:W-:Y:S01]  /*0f70*/  FFMA R44, R30, UR13, R44 ;  /* 0x0000000d1e2c7c23 */ /* 0x000fe2000800002c */
[----:B------:R-:W-:Y:S01]  /*0f80*/  FFMA R46, R32, UR13, R46 ;  /* 0x0000000d202e7c23 */ /* 0x000fe2000800002e */
[----:B------:R-:W-:Y:S06]  /*0f90*/  BRA `(.L_x_13) ;  /* 0x0000001c00b07947 */ /* 0x000fec0003800000 */
.L_x_20:
[----:B-----5:R-:W-:Y:S01]  /*0fa0*/  FFMA R51, R24, UR13, R51 ;  /* 0x0000000d18337c23 */ /* 0x020fe20008000033 */
[----:B------:R-:W-:Y:S01]  /*0fb0*/  FFMA R46, R30, UR13, R46 ;  /* 0x0000000d1e2e7c23 */ /* 0x000fe2000800002e */
[----:B------:R-:W-:Y:S06]  /*0fc0*/  BRA `(.L_x_13) ;  /* 0x0000001c00a47947 */ /* 0x000fec0003800000 */
.L_x_17:
        /* <DEDUP_REMOVED lines=10> */
[----:B------:R-:W-:Y:S01]  /*1070*/  FFMA R42, R32, UR13, R42 ;  /* 0x0000000d202a7c23 */ /* 0x000fe2000800002a */
[----:B------:R-:W-:Y:S01]  /*1080*/  FFMA R44, R38, UR13, R44 ;  /* 0x0000000d262c7c23 */ /* 0x000fe2000800002c */
[----:B------:R-:W-:Y:S06]  /*1090*/  BRA `(.L_x_13) ;  /* 0x0000001c00707947 */ /* 0x000fec0003800000 */
.L_x_22:
[----:B-----5:R-:W-:Y:S01]  /*10a0*/  FFMA R47, R24, UR13, R47 ;  /* 0x0000000d182f7c23 */ /* 0x020fe2000800002f */
[----:B------:R-:W-:Y:S01]  /*10b0*/  FFMA R49, R26, UR13, R49 ;  /* 0x0000000d1a317c23 */ /* 0x000fe20008000031 */
[----:B------:R-:W-:Y:S01]  /*10c0*/  FFMA R51, R28, UR13, R51 ;  /* 0x0000000d1c337c23 */ /* 0x000fe20008000033 */
[----:B------:R-:W-:Y:S01]  /*10d0*/  FFMA R42, R30, UR13, R42 ;  /* 0x0000000d1e2a7c23 */ /* 0x000fe2000800002a */
[----:B------:R-:W-:Y:S01]  /*10e0*/  FFMA R44, R32, UR13, R44 ;  /* 0x0000000d202c7c23 */ /* 0x000fe2000800002c */
[----:B------:R-:W-:Y:S01]  /*10f0*/  FFMA R46, R38, UR13, R46 ;  /* 0x0000000d262e7c23 */ /* 0x000fe2000800002e */
[----:B------:R-:W-:Y:S06]  /*1100*/  BRA `(.L_x_13) ;  /* 0x0000001c00547947 */ /* 0x000fec0003800000 */
.L_x_21:
        /* <DEDUP_REMOVED lines=11> */
.L_x_23:
[----:B-----5:R-:W-:Y:S01]  /*11c0*/  FFMA R43, R24, UR13, R43 ;  /* 0x0000000d182b7c23 */ /* 0x020fe2000800002b */
[----:B------:R-:W-:Y:S01]  /*11d0*/  FFMA R45, R26, UR13, R45 ;  /* 0x0000000d1a2d7c23 */ /* 0x000fe2000800002d */
[----:B------:R-:W-:Y:S01]  /*11e0*/  FFMA R47, R28, UR13, R47 ;  /* 0x0000000d1c2f7c23 */ /* 0x000fe2000800002f */
[----:B------:R-:W-:Y:S01]  /*11f0*/  FFMA R34, R30, UR13, R34 ;  /* 0x0000000d1e227c23 */ /* 0x000fe20008000022 */
[----:B------:R-:W-:Y:S01]  /*1200*/  FFMA R40, R32, UR13, R40 ;  /* 0x0000000d20287c23 */ /* 0x000fe20008000028 */
[----:B------:R-:W-:Y:S01]  /*1210*/  FFMA R42, R38, UR13, R42 ;  /* 0x0000000d262a7c23 */ /* 0x000fe2000800002a */
[----:B------:R-:W-:Y:S06]  /*1220*/  BRA `(.L_x_13) ;  /* 0x0000001c000c7947 */ /* 0x000fec0003800000 */
.L_x_8:
[----:B------:R-:W-:-:S09]  /*1230*/  UISETP.GT.AND UP1, UPT, UR14, 0x16, UPT ;  /* 0x000000160e00788c */ /* 0x000fd2000bf24270 */
[----:B------:R-:W-:Y:S05]  /*1240*/  BRA.U UP1, `(.L_x_24) ;  /* 0x0000000501387547 */ /* 0x000fea000b800000 */
        /* <DEDUP_REMOVED lines=13> */
.L_x_27:
[----:B-----5:R-:W-:Y:S01]  /*1320*/  FFMA R39, R24, UR13, R39 ;  /* 0x0000000d18277c23 */ /* 0x020fe20008000027 */
[----:B------:R-:W-:Y:S01]  /*1330*/  FFMA R41, R26, UR13, R41 ;  /* 0x0000000d1a297c23 */ /* 0x000fe20008000029 */
[----:B------:R-:W-:Y:S01]  /*1340*/  FFMA R43, R28, UR13, R43 ;  /* 0x0000000d1c2b7c23 */ /* 0x000fe2000800002b */
[----:B------:R-:W-:Y:S01]  /*1350*/  FFMA R35, R30, UR13, R35 ;  /* 0x0000000d1e237c23 */ /* 0x000fe20008000023 */
[----:B------:R-:W-:Y:S01]  /*1360*/  FFMA R53, R32, UR13, R53 ;  /* 0x0000000d20357c23 */ /* 0x000fe20008000035 */
[----:B------:R-:W-:Y:S01]  /*1370*/  FFMA R34, R38, UR13, R34 ;  /* 0x0000000d26227c23 */ /* 0x000fe20008000022 */
[----:B------:R-:W-:Y:S06]  /*1380*/  BRA `(.L_x_13) ;  /* 0x0000001800b47947 */ /* 0x000fec0003800000 */
.L_x_26:
        /* <DEDUP_REMOVED lines=8> */
.L_x_28:
[----:B-----5:R-:W-:Y:S01]  /*1410*/  FFMA R39, R28, UR13, R39 ;  /* 0x0000000d1c277c23 */ /* 0x020fe20008000027 */
[----:B------:R-:W-:Y:S01]  /*1420*/  FFMA R35, R38, UR13, R35 ;  /* 0x0000000d26237c23 */ /* 0x000fe20008000023 */
[----:B------:R-:W-:Y:S06]  /*1430*/  BRA `(.L_x_13) ;  /* 0x0000001800887947 */ /* 0x000fec0003800000 */
.L_x_25:
        /* <DEDUP_REMOVED lines=12> */
[----:B------:R-:W-:Y:S01]  /*1500*/  FFMA R42, R48, UR13, R42 ;  /* 0x0000000d302a7c23 */ /* 0x000fe2000800002a */
[----:B------:R-:W-:Y:S01]  /*1510*/  FFMA R44, R50, UR13, R44 ;  /* 0x0000000d322c7c23 */ /* 0x000fe2000800002c */
[----:B------:R-:W-:Y:S01]  /*1520*/  FFMA R46, R52, UR13, R46 ;  /* 0x0000000d342e7c23 */ /* 0x000fe2000800002e */
[----:B------:R-:W-:Y:S06]  /*1530*/  BRA `(.L_x_13) ;  /* 0x0000001800487947 */ /* 0x000fec0003800000 */
.L_x_30:
[----:B-----5:R-:W-:Y:S01]  /*1540*/  FFMA R36, R24, UR13, R36 ;  /* 0x0000000d18247c23 */ /* 0x020fe20008000024 */
[----:B------:R-:W-:Y:S01]  /*1550*/  FFMA R37, R26, UR13, R37 ;  /* 0x0000000d1a257c23 */ /* 0x000fe20008000025 */
[----:B------:R-:W-:Y:S01]  /*1560*/  FFMA R49, R30, UR13, R49 ;  /* 0x0000000d1e317c23 */ /* 0x000fe20008000031 */
[----:B------:R-:W-:Y:S01]  /*1570*/  FFMA R51, R32, UR13, R51 ;  /* 0x0000000d20337c23 */ /* 0x000fe20008000033 */
[----:B------:R-:W-:Y:S01]  /*1580*/  FFMA R44, R48, UR13, R44 ;  /* 0x0000000d302c7c23 */ /* 0x000fe2000800002c */
[----:B------:R-:W-:Y:S01]  /*1590*/  FFMA R46, R50, UR13, R46 ;  /* 0x0000000d322e7c23 */ /* 0x000fe2000800002e */
[----:B------:R-:W-:Y:S06]  /*15a0*/  BRA `(.L_x_13) ;  /* 0x00000018002c7947 */ /* 0x000fec0003800000 */
.L_x_29:
        /* <DEDUP_REMOVED lines=14> */
.L_x_31:
        /* <DEDUP_REMOVED lines=10> */
.L_x_24:
        /* <DEDUP_REMOVED lines=18> */
.L_x_34:
        /* <DEDUP_REMOVED lines=10> */
.L_x_33:
        /* <DEDUP_REMOVED lines=8> */
.L_x_35:
[----:B-----5:R-:W-:Y:S01]  /*1970*/  FFMA R15, R26, UR13, R15 ;  /* 0x0000000d1a0f7c23 */ /* 0x020fe2000800000f */
[----:B------:R-:W-:Y:S01]  /*1980*/  FFMA R16, R28, UR13, R16 ;  /* 0x0000000d1c107c23 */ /* 0x000fe20008000010 */
[----:B------:R-:W-:Y:S01]  /*1990*/  FFMA R39, R32, UR13, R39 ;  /* 0x0000000d20277c23 */ /* 0x000fe20008000027 */
[----:B------:R-:W-:Y:S01]  /*19a0*/  FFMA R41, R38, UR13, R41 ;  /* 0x0000000d26297c23 */ /* 0x000fe20008000029 */
[----:B------:R-:W-:Y:S01]  /*19b0*/  FFMA R35, R50, UR13, R35 ;  /* 0x0000000d32237c23 */ /* 0x000fe20008000023 */
[----:B------:R-:W-:Y:S01]  /*19c0*/  FFMA R53, R52, UR13, R53 ;  /* 0x0000000d34357c23 */ /* 0x000fe20008000035 */
[----:B------:R-:W-:Y:S06]  /*19d0*/  BRA `(.L_x_13) ;  /* 0x0000001400207947 */ /* 0x000fec0003800000 */
.L_x_32:
        /* <DEDUP_REMOVED lines=13> */
.L_x_37:
[----:B-----5:R-:W-:Y:S01]  /*1ab0*/  FFMA R14, R24, UR13, R14 ;  /* 0x0000000d180e7c23 */ /* 0x020fe2000800000e */
[----:B------:R-:W-:Y:S01]  /*1ac0*/  FFMA R37, R30, UR13, R37 ;  /* 0x0000000d1e257c23 */ /* 0x000fe20008000025 */
[----:B------:R-:W-:Y:S01]  /*1ad0*/  FFMA R51, R48, UR13, R51 ;  /* 0x0000000d30337c23 */ /* 0x000fe20008000033 */
[----:B------:R-:W-:Y:S06]  /*1ae0*/  BRA `(.L_x_13) ;  /* 0x0000001000dc7947 */ /* 0x000fec0003800000 */
.L_x_36:
        /* <DEDUP_REMOVED lines=14> */
.L_x_38:
        /* <DEDUP_REMOVED lines=10> */
.L_x_7:
        /* <DEDUP_REMOVED lines=22> */
.L_x_43:
        /* <DEDUP_REMOVED lines=10> */
.L_x_42:
        /* <DEDUP_REMOVED lines=11> */
.L_x_44:
        /* <DEDUP_REMOVED lines=10> */
.L_x_41:
        /* <DEDUP_REMOVED lines=10> */
.L_x_46:
[----:B-----5:R-:W-:Y:S01]  /*2060*/  FFMA R8, R28, UR13, R8 ;  /* 0x0000000d1c087c23 */ /* 0x020fe20008000008 */
[----:B------:R-:W-:Y:S01]  /*2070*/  FFMA R15, R38, UR13, R15 ;  /* 0x0000000d260f7c23 */ /* 0x000fe2000800000f */
[----:B------:R-:W-:Y:S01]  /*2080*/  FFMA R39, R52, UR13, R39 ;  /* 0x0000000d34277c23 */ /* 0x000fe20008000027 */
[----:B------:R-:W-:Y:S06]  /*2090*/  BRA `(.L_x_13) ;  /* 0x0000000c00707947 */ /* 0x000fec0003800000 */
.L_x_45:
        /* <DEDUP_REMOVED lines=14> */
.L_x_47:
[----:B-----5:R-:W-:Y:S01]  /*2180*/  FFMA R6, R24, UR13, R6 ;  /* 0x0000000d18067c23 */ /* 0x020fe20008000006 */
[----:B------:R-:W-:Y:S01]  /*2190*/  FFMA R7, R26, UR13, R7 ;  /* 0x0000000d1a077c23 */ /* 0x000fe20008000007 */
[----:B------:R-:W-:Y:S01]  /*21a0*/  FFMA R13, R30, UR13, R13 ;  /* 0x0000000d1e0d7c23 */ /* 0x000fe2000800000d */
[----:B------:R-:W-:Y:S01]  /*21b0*/  FFMA R14, R32, UR13, R14 ;  /* 0x0000000d200e7c23 */ /* 0x000fe2000800000e */
[----:B------:R-:W-:Y:S01]  /*21c0*/  FFMA R36, R48, UR13, R36 ;  /* 0x0000000d30247c23 */ /* 0x000fe20008000024 */
[----:B------:R-:W-:Y:S01]  /*21d0*/  FFMA R37, R50, UR13, R37 ;  /* 0x0000000d32257c23 */ /* 0x000fe20008000025 */
[----:B------:R-:W-:Y:S06]  /*21e0*/  BRA `(.L_x_13) ;  /* 0x0000000c001c7947 */ /* 0x000fec0003800000 */
.L_x_40:
        /* <DEDUP_REMOVED lines=18> */
.L_x_50:
        /* <DEDUP_REMOVED lines=10> */
.L_x_49:
        /* <DEDUP_REMOVED lines=14> */
.L_x_51:
        /* <DEDUP_REMOVED lines=10> */
.L_x_48:
        /* <DEDUP_REMOVED lines=10> */
.L_x_53:
[----:B-----5:R-:W-:Y:S01]  /*25d0*/  FFMA R0, R26, UR13, R0 ;  /* 0x0000000d1a007c23 */ /* 0x020fe20008000000 */
[----:B------:R-:W-:Y:S01]  /*25e0*/  FFMA R2, R28, UR13, R2 ;  /* 0x0000000d1c027c23 */ /* 0x000fe20008000002 */
[----:B------:R-:W-:Y:S01]  /*25f0*/  FFMA R8, R32, UR13, R8 ;  /* 0x0000000d20087c23 */ /* 0x000fe20008000008 */
[----:B------:R-:W-:Y:S01]  /*2600*/  FFMA R9, R38, UR13, R9 ;  /* 0x0000000d26097c23 */ /* 0x000fe20008000009 */
[----:B------:R-:W-:Y:S01]  /*2610*/  FFMA R15, R50, UR13, R15 ;  /* 0x0000000d320f7c23 */ /* 0x000fe2000800000f */
[----:B------:R-:W-:Y:S01]  /*2620*/  FFMA R16, R52, UR13, R16 ;  /* 0x0000000d34107c23 */ /* 0x000fe20008000010 */
[----:B------:R-:W-:Y:S06]  /*2630*/  BRA `(.L_x_13) ;  /* 0x0000000800087947 */ /* 0x000fec0003800000 */
.L_x_52:
        /* <DEDUP_REMOVED lines=9> */
.L_x_54:
[----:B-----5:R-:W-:Y:S01]  /*26d0*/  FFMA R7, R30, UR13, R7 ;  /* 0x0000000d1e077c23 */ /* 0x020fe20008000007 */
[----:B------:R-:W-:Y:S01]  /*26e0*/  FFMA R14, R48, UR13, R14 ;  /* 0x0000000d300e7c23 */ /* 0x000fe2000800000e */
[----:B------:R-:W-:Y:S06]  /*26f0*/  BRA `(.L_x_13) ;  /* 0x0000000400d87947 */ /* 0x000fec0003800000 */
.L_x_39:
        /* <DEDUP_REMOVED lines=17> */
.L_x_58:
[----:B-----5:R-:W-:Y:S01]  /*2810*/  FFMA R5, R30, UR13, R5 ;  /* 0x0000000d1e057c23 */ /* 0x020fe20008000005 */
[----:B------:R-:W-:Y:S01]  /*2820*/  FFMA R6, R32, UR13, R6 ;  /* 0x0000000d20067c23 */ /* 0x000fe20008000006 */
[----:B------:R-:W-:Y:S01]  /*2830*/  FFMA R7, R38, UR13, R7 ;  /* 0x0000000d26077c23 */ /* 0x000fe20008000007 */
[----:B------:R-:W-:Y:S01]  /*2840*/  FFMA R12, R48, UR13, R12 ;  /* 0x0000000d300c7c23 */ /* 0x000fe2000800000c */
[----:B------:R-:W-:Y:S01]  /*2850*/  FFMA R13, R50, UR13, R13 ;  /* 0x0000000d320d7c23 */ /* 0x000fe2000800000d */
[----:B------:R-:W-:Y:S01]  /*2860*/  FFMA R14, R52, UR13, R14 ;  /* 0x0000000d340e7c23 */ /* 0x000fe2000800000e */
[----:B------:R-:W-:Y:S06]  /*2870*/  BRA `(.L_x_13) ;  /* 0x0000000400787947 */ /* 0x000fec0003800000 */
.L_x_57:
        /* <DEDUP_REMOVED lines=11> */
.L_x_59:
[----:B-----5:R-:W-:Y:S01]  /*2930*/  FFMA R3, R30, UR13, R3 ;  /* 0x0000000d1e037c23 */ /* 0x020fe20008000003 */
[----:B------:R-:W-:Y:S01]  /*2940*/  FFMA R4, R32, UR13, R4 ;  /* 0x0000000d20047c23 */ /* 0x000fe20008000004 */
[----:B------:R-:W-:Y:S01]  /*2950*/  FFMA R5, R38, UR13, R5 ;  /* 0x0000000d26057c23 */ /* 0x000fe20008000005 */
[----:B------:R-:W-:Y:S01]  /*2960*/  FFMA R10, R48, UR13, R10 ;  /* 0x0000000d300a7c23 */ /* 0x000fe2000800000a */
[----:B------:R-:W-:Y:S01]  /*2970*/  FFMA R11, R50, UR13, R11 ;  /* 0x0000000d320b7c23 */ /* 0x000fe2000800000b */
[----:B------:R-:W-:Y:S01]  /*2980*/  FFMA R12, R52, UR13, R12 ;  /* 0x0000000d340c7c23 */ /* 0x000fe2000800000c */
[----:B------:R-:W-:Y:S06]  /*2990*/  BRA `(.L_x_13) ;  /* 0x0000000400307947 */ /* 0x000fec0003800000 */
.L_x_56:
        /* <DEDUP_REMOVED lines=11> */
.L_x_61:
[----:B-----5:R-:W-:Y:S01]  /*2a50*/  FFMA R0, R30, UR13, R0 ;  /* 0x0000000d1e007c23 */ /* 0x020fe20008000000 */
[----:B------:R-:W-:Y:S01]  /*2a60*/  FFMA R2, R32, UR13, R2 ;  /* 0x0000000d20027c23 */ /* 0x000fe20008000002 */
[----:B------:R-:W-:Y:S01]  /*2a70*/  FFMA R3, R38, UR13, R3 ;  /* 0x0000000d26037c23 */ /* 0x000fe20008000003 */
[----:B------:R-:W-:Y:S01]  /*2a80*/  FFMA R8, R48, UR13, R8 ;  /* 0x0000000d30087c23 */ /* 0x000fe20008000008 */
[----:B------:R-:W-:Y:S01]  /*2a90*/  FFMA R9, R50, UR13, R9 ;  /* 0x0000000d32097c23 */ /* 0x000fe20008000009 */
[----:B------:R-:W-:Y:S01]  /*2aa0*/  FFMA R10, R52, UR13, R10 ;  /* 0x0000000d340a7c23 */ /* 0x000fe2000800000a */
[----:B------:R-:W-:Y:S06]  /*2ab0*/  BRA `(.L_x_13) ;  /* 0x0000000000e87947 */ /* 0x000fec0003800000 */
.L_x_60:
[----:B------:R-:W-:-:S09]  /*2ac0*/  UISETP.NE.AND UP1, UPT, UR14, 0x35, UPT ;  /* 0x000000350e00788c */ /* 0x000fd2000bf25270 */
[----:B------:R-:W-:Y:S05]  /*2ad0*/  BRA.U !UP1, `(.L_x_62) ;  /* 0x0000000109107547 */ /* 0x000fea000b800000 */
[----:B------:R-:W-:-:S09]  /*2ae0*/  UISETP.NE.AND UP1, UPT, UR14, 0x36, UPT ;  /* 0x000000360e00788c */ /* 0x000fd2000bf25270 */
[----:B------:R-:W-:Y:S05]  /*2af0*/  BRA.U UP1, `(.L_x_13) ;  /* 0x0000000101d87547 */ /* 0x000fea000b800000 */
[----:B-----5:R-:W-:Y:S01]  /*2b00*/  FFMA R7, R48, UR13, R7 ;  /* 0x0000000d30077c23 */ /* 0x020fe20008000007 */
[----:B------:R-:W-:Y:S06]  /*2b10*/  BRA `(.L_x_13) ;  /* 0x0000000000d07947 */ /* 0x000fec0003800000 */
.L_x_62:
[----:B-----5:R-:W-:Y:S01]  /*2b20*/  FFMA R0, R38, UR13, R0 ;  /* 0x0000000d26007c23 */ /* 0x020fe20008000000 */
[----:B------:R-:W-:Y:S01]  /*2b30*/  FFMA R8, R52, UR13, R8 ;  /* 0x0000000d34087c23 */ /* 0x000fe20008000008 */
[----:B------:R-:W-:Y:S06]  /*2b40*/  BRA `(.L_x_13) ;  /* 0x0000000000c47947 */ /* 0x000fec0003800000 */
.L_x_55:
        /* <DEDUP_REMOVED lines=12> */
.L_x_65:
[----:B-----5:R-:W-:Y:S01]  /*2c10*/  FFMA R6, R48, UR13, R6 ;  /* 0x0000000d30067c23 */ /* 0x020fe20008000006 */
[----:B------:R-:W-:Y:S01]  /*2c20*/  FFMA R7, R50, UR13, R7 ;  /* 0x0000000d32077c23 */ /* 0x000fe20008000007 */
[----:B------:R-:W-:Y:S06]  /*2c30*/  BRA `(.L_x_13) ;  /* 0x0000000000887947 */ /* 0x000fec0003800000 */
.L_x_64:
        /* <DEDUP_REMOVED lines=8> */
.L_x_66:
[----:B-----5:R-:W-:Y:S01]  /*2cc0*/  FFMA R4, R48, UR13, R4 ;  /* 0x0000000d30047c23 */ /* 0x020fe20008000004 */
[----:B------:R-:W-:Y:S01]  /*2cd0*/  FFMA R5, R50, UR13, R5 ;  /* 0x0000000d32057c23 */ /* 0x000fe20008000005 */
[----:B------:R-:W-:Y:S01]  /*2ce0*/  FFMA R6, R52, UR13, R6 ;  /* 0x0000000d34067c23 */ /* 0x000fe20008000006 */
[----:B------:R-:W-:Y:S06]  /*2cf0*/  BRA `(.L_x_13) ;  /* 0x0000000000587947 */ /* 0x000fec0003800000 */
.L_x_63:
        /* <DEDUP_REMOVED lines=10> */
.L_x_68:
[----:B-----5:R-:W-:Y:S01]  /*2da0*/  FFMA R2, R48, UR13, R2 ;  /* 0x0000000d30027c23 */ /* 0x020fe20008000002 */
[----:B------:R-:W-:Y:S01]  /*2db0*/  FFMA R3, R50, UR13, R3 ;  /* 0x0000000d32037c23 */ /* 0x000fe20008000003 */
[----:B------:R-:W-:Y:S01]  /*2dc0*/  FFMA R4, R52, UR13, R4 ;  /* 0x0000000d34047c23 */ /* 0x000fe20008000004 */
[----:B------:R-:W-:Y:S06]  /*2dd0*/  BRA `(.L_x_13) ;  /* 0x0000000000207947 */ /* 0x000fec0003800000 */
.L_x_67:
[----:B------:R-:W-:-:S09]  /*2de0*/  UISETP.NE.AND UP1, UPT, UR14, 0x3d, UPT ;  /* 0x0000003d0e00788c */ /* 0x000fd2000bf25270 */
[----:B------:R-:W-:Y:S05]  /*2df0*/  BRA.U !UP1, `(.L_x_69) ;  /* 0x0000000109107547 */ /* 0x000fea000b800000 */
[----:B------:R-:W-:-:S09]  /*2e00*/  UISETP.NE.AND UP1, UPT, UR14, 0x3e, UPT ;  /* 0x0000003e0e00788c */ /* 0x000fd2000bf25270 */
[----:B------:R-:W-:Y:S05]  /*2e10*/  BRA.U UP1, `(.L_x_13) ;  /* 0x0000000101107547 */ /* 0x000fea000b800000 */
[----:B-----5:R-:W-:Y:S01]  /*2e20*/  FFMA R0, R52, UR13, R0 ;  /* 0x0000000d34007c23 */ /* 0x020fe20008000000 */
[----:B------:R-:W-:Y:S06]  /*2e30*/  BRA `(.L_x_13) ;  /* 0x0000000000087947 */ /* 0x000fec0003800000 */
.L_x_69:
[----:B-----5:R-:W-:Y:S01]  /*2e40*/  FFMA R0, R50, UR13, R0 ;  /* 0x0000000d32007c23 */ /* 0x020fe20008000000 */
[----:B------:R-:W-:-:S07]  /*2e50*/  FFMA R2, R52, UR13, R2 ;  /* 0x0000000d34027c23 */ /* 0x000fce0008000002 */
.L_x_13:
[----:B------:R-:W-:Y:S02]  /*2e60*/  UIADD3 UR8, UPT, UPT, UR8, 0x1, URZ ;  /* 0x0000000108087890 */ /* 0x000fe4000fffe0ff */
[----:B------:R-:W-:Y:S01]  /*2e70*/  UIADD3 UR9, UPT, UPT, UR9, 0x4, URZ ;  /* 0x0000000409097890 */ /* 0x000fe2000fffe0ff */
[----:B------:R-:W-:Y:S11]  /*2e80*/  BRA.U UP0, `(.L_x_70) ;  /* 0xffffffdd00107547 */ /* 0x000ff6000b83ffff */
.L_x_6:
[----:B------:R-:W-:Y:S01]  /*2e90*/  UIADD3 UR7, UPT, UPT, UR7, 0x1, URZ ;  /* 0x0000000107077890 */ /* 0x000fe2000fffe0ff */
[----:B------:R-:W-:-:S03]  /*2ea0*/  MOV R20, UR11 ;  /* 0x0000000b00147c02 */ /* 0x000fc60008000f00 */
[----:B------:R-:W-:Y:S01]  /*2eb0*/  UISETP.GE.U32.AND UP0, UPT, UR7, UR15, UPT ;  /* 0x0000000f0700728c */ /* 0x000fe2000bf06070 */
[----:B------:R-:W-:-:S05]  /*2ec0*/  ISETP.LT.U32.AND P1, PT, R20, 0x1ff, PT ;  /* 0x000001ff1400780c */ /* 0x000fca0003f21070 */
[----:B------:R-:W-:-:S13]  /*2ed0*/  PLOP3.LUT P0, PT, PT, PT, UP0, 0x80, 0x8 ;  /* 0x000000000008781c */ /* 0x000fda0003f0f008 */
[----:B------:R-:W-:Y:S05]  /*2ee0*/  @!P0 BRA P1, `(.L_x_71) ;  /* 0xffffffd800808947 */ /* 0x000fea000083ffff */
[----:B------:R-:W0:Y:S01]  /*2ef0*/  S2UR UR4, SR_CTAID.X ;  /* 0x00000000000479c3 */ /* 0x000e220000002500 */
[----:B-----5:R-:W1:Y:S01]  /*2f00*/  S2R R38, SR_TID.X ;  /* 0x0000000000267919 */ /* 0x020e620000002100 */
[----:B0-----:R-:W-:Y:S02]  /*2f10*/  UIMAD UR6, UR5, -0x180, UR4 ;  /* 0xfffffe80050678a4 */ /* 0x001fe4000f8e0204 */
[----:B------:R-:W-:Y:S02]  /*2f20*/  UIMAD UR5, UR5, 0x18800, URZ ;  /* 0x00018800050578a4 */ /* 0x000fe4000f8e02ff */
[----:B------:R-:W-:Y:S02]  /*2f30*/  USHF.R.U32.HI UR4, URZ, 0x7, UR6 ;  /* 0x00000007ff047899 */ /* 0x000fe40008011606 */
[----:B------:R-:W-:Y:S02]  /*2f40*/  UISETP.GT.U32.AND UP0, UPT, UR6, 0x17f, UPT ;  /* 0x0000017f0600788c */ /* 0x000fe4000bf04070 */
[----:B-1----:R-:W-:-:S02]  /*2f50*/  LOP3.LUT R38, R38, UR5, RZ, 0xfc, !PT ;  /* 0x0000000526267c12 */ /* 0x002fc4000f8efcff */
[----:B------:R-:W-:-:S05]  /*2f60*/  MOV R21, UR4 ;  /* 0x0000000400157c02 */ /* 0x000fca0008000f00 */
[----:B------:R-:W-:Y:S01]  /*2f70*/  IMAD R38, R21, 0x8c00, R38 ;  /* 0x00008c0015267824 */ /* 0x000fe200078e0226 */
[----:B------:R-:W-:Y:S06]  /*2f80*/  BRA.U UP0, `(.L_x_72) ;  /* 0x00000001006c7547 */ /* 0x000fec000b800000 */
[----:B------:R-:W-:Y:S01]  /*2f90*/  USHF.R.U32.HI UR4, URZ, 0x6, UR6 ;  /* 0x00000006ff047899 */ /* 0x000fe20008011606 */
[----:B------:R-:W0:Y:S01]  /*2fa0*/  LDC.64 R20, c[0x0][0x3a0] ;  /* 0x0000e800ff147b82 */ /* 0x000e220000000a00 */
[----:B------:R-:W-:Y:S02]  /*2fb0*/  IADD3 R23, PT, PT, R38, 0xe00, RZ ;  /* 0x00000e0026177810 */ /* 0x000fe40007ffe0ff */
[----:B------:R-:W-:-:S04]  /*2fc0*/  ULOP3.LUT UR4, UR4, 0x1, URZ, 0xc0, !UPT ;  /* 0x0000000104047892 */ /* 0x000fc8000f8ec0ff */
[----:B------:R-:W-:-:S06]  /*2fd0*/  UISETP.NE.U32.AND UP1, UPT, UR4, 0x1, UPT ;  /* 0x000000010400788c */ /* 0x000fcc000bf25070 */
[----:B------:R-:W-:-:S13]  /*2fe0*/  PLOP3.LUT P0, PT, PT, PT, UP1, 0x80, 0x8 ;  /* 0x000000000008781c */ /* 0x000fda0003f0f018 */
[----:B------:R-:W-:-:S04]  /*2ff0*/  @P0 IADD3 R23, PT, PT, R38, RZ, RZ ;  /* 0x000000ff26170210 */ /* 0x000fc80007ffe0ff */
[C---:B------:R-:W-:Y:S01]  /*3000*/  IADD3 R31, PT, PT, R23.reuse, 0x200, RZ ;  /* 0x00000200171f7810 */ /* 0x040fe20007ffe0ff */
[C-C-:B0-----:R-:W-:Y:S01]  /*3010*/  IMAD.WIDE.U32 R32, R23.reuse, 0x4, R20.reuse ;  /* 0x0000000417207825 */ /* 0x141fe200078e0014 */
[C---:B------:R-:W-:Y:S02]  /*3020*/  IADD3 R29, PT, PT, R23.reuse, 0x400, RZ ;  /* 0x00000400171d7810 */ /* 0x040fe40007ffe0ff */
[----:B------:R-:W-:Y:S01]  /*3030*/  IADD3 R27, PT, PT, R23, 0x600, RZ ;  /* 0x00000600171b7810 */ /* 0x000fe20007ffe0ff */
[--C-:B------:R-:W-:Y:S01]  /*3040*/  IMAD.WIDE.U32 R30, R31, 0x4, R20.reuse ;  /* 0x000000041f1e7825 */ /* 0x100fe200078e0014 */
[C---:B------:R-:W-:Y:S01]  /*3050*/  IADD3 R25, PT, PT, R23.reuse, 0x800, RZ ;  /* 0x0000080017197810 */ /* 0x040fe20007ffe0ff */
[----:B------:R0:W-:Y:S01]  /*3060*/  REDG.E.ADD.F32.FTZ.RN.STRONG.GPU desc[UR16][R32.64], R46 ;  /* 0x0000002e200079a6 */ /* 0x0001e2000c12f310 */
[----:B------:R-:W-:Y:S01]  /*3070*/  IADD3 R24, PT, PT, R23, 0xa00, RZ ;  /* 0x00000a0017187810 */ /* 0x000fe20007ffe0ff */
[--C-:B------:R-:W-:Y:S01]  /*3080*/  IMAD.WIDE.U32 R28, R29, 0x4, R20.reuse ;  /* 0x000000041d1c7825 */ /* 0x100fe200078e0014 */
[----:B------:R-:W-:Y:S01]  /*3090*/  IADD3 R48, PT, PT, R23, 0xc00, RZ ;  /* 0x00000c0017307810 */ /* 0x000fe20007ffe0ff */
[----:B------:R0:W-:Y:S02]  /*30a0*/  REDG.E.ADD.F32.FTZ.RN.STRONG.GPU desc[UR16][R30.64], R44 ;  /* 0x0000002c1e0079a6 */ /* 0x0001e4000c12f310 */
[----:B------:R-:W-:-:S02]  /*30b0*/  IMAD.WIDE.U32 R26, R27, 0x4, R20 ;  /* 0x000000041b1a7825 */ /* 0x000fc400078e0014 */
[----:B------:R0:W-:Y:S02]  /*30c0*/  REDG.E.ADD.F32.FTZ.RN.STRONG.GPU desc[UR16][R28.64], R42 ;  /* 0x0000002a1c0079a6 */ /* 0x0001e4000c12f310 */
[--C-:B------:R-:W-:Y:S02]  /*30d0*/  IMAD.WIDE.U32 R22, R25, 0x4, R20.reuse ;  /* 0x0000000419167825 */ /* 0x100fe400078e0014 */
[----:B------:R0:W-:Y:S02]  /*30e0*/  REDG.E.ADD.F32.FTZ.RN.STRONG.GPU desc[UR16][R26.64], R40 ;  /* 0x000000281a0079a6 */ /* 0x0001e4000c12f310 */
[--C-:B------:R-:W-:Y:S02]  /*30f0*/  IMAD.WIDE.U32 R24, R24, 0x4, R20.reuse ;  /* 0x0000000418187825 */ /* 0x100fe400078e0014 */
[----:B------:R0:W-:Y:S02]  /*3100*/  REDG.E.ADD.F32.FTZ.RN.STRONG.GPU desc[UR16][R22.64], R34 ;  /* 0x00000022160079a6 */ /* 0x0001e4000c12f310 */
[----:B------:R-:W-:-:S02]  /*3110*/  IMAD.WIDE.U32 R20, R48, 0x4, R20 ;  /* 0x0000000430147825 */ /* 0x000fc400078e0014 */
[----:B------:R0:W-:Y:S04]  /*3120*/  REDG.E.ADD.F32.FTZ.RN.STRONG.GPU desc[UR16][R24.64], R53 ;  /* 0x00000035180079a6 */ /* 0x0001e8000c12f310 */
[----:B------:R0:W-:Y:S02]  /*3130*/  REDG.E.ADD.F32.FTZ.RN.STRONG.GPU desc[UR16][R20.64], R35 ;  /* 0x00000023140079a6 */ /* 0x0001e4000c12f310 */
.L_x_72:
[----:B------:R-:W-:-:S04]  /*3140*/  USHF.R.U32.HI UR4, URZ, 0x6, UR6 ;  /* 0x00000006ff047899 */ /* 0x000fc80008011606 */
[----:B------:R-:W-:-:S04]  /*3150*/  ULOP3.LUT UR4, UR4, 0x1, URZ, 0xc0, !UPT ;  /* 0x0000000104047892 */ /* 0x000fc8000f8ec0ff */
[----:B------:R-:W-:Y:S01]  /*3160*/  UISETP.NE.U32.AND UP1, UPT, UR4, 0x1, UPT ;  /* 0x000000010400788c */ /* 0x000fe2000bf25070 */
[----:B------:R-:W-:Y:S10]  /*3170*/  BRA.U UP0, `(.L_x_73) ;  /* 0x0000000100c47547 */ /* 0x000ff4000b800000 */
[----:B0-----:R-:W0:Y:S01]  /*3180*/  LDC.64 R34, c[0x0][0x3a0] ;  /* 0x0000e800ff227b82 */ /* 0x001e220000000a00 */
[----:B------:R-:W-:Y:S02]  /*3190*/  PLOP3.LUT P0, PT, PT, PT, UP1, 0x80, 0x8 ;  /* 0x000000000008781c */ /* 0x000fe40003f0f018 */
[C---:B------:R-:W-:Y:S02]  /*31a0*/  IADD3 R22, PT, PT, R38.reuse, 0xe00, RZ ;  /* 0x00000e0026167810 */ /* 0x040fe40007ffe0ff */
[----:B------:R-:W-:-:S03]  /*31b0*/  IADD3 R40, PT, PT, R38, 0xe00, RZ ;  /* 0x00000e0026287810 */ /* 0x000fc60007ffe0ff */
[----:B------:R-:W1:Y:S06]  /*31c0*/  LDC.64 R20, c[0x0][0x3a0] ;  /* 0x0000e800ff147b82 */ /* 0x000e6c0000000a00 */
[----:B------:R-:W-:-:S04]  /*31d0*/  @P0 IADD3 R22, PT, PT, R38, RZ, RZ ;  /* 0x000000ff26160210 */ /* 0x000fc80007ffe0ff */
[C---:B------:R-:W-:Y:S02]  /*31e0*/  IADD3 R23, PT, PT, R22.reuse, 0x1c00, RZ ;  /* 0x00001c0016177810 */ /* 0x040fe40007ffe0ff */
[C---:B------:R-:W-:Y:S02]  /*31f0*/  IADD3 R33, PT, PT, R22.reuse, 0x1e00, RZ ;  /* 0x00001e0016217810 */ /* 0x040fe40007ffe0ff */
[C---:B------:R-:W-:Y:S02]  /*3200*/  IADD3 R31, PT, PT, R22.reuse, 0x2000, RZ ;  /* 0x00002000161f7810 */ /* 0x040fe40007ffe0ff */
[C---:B------:R-:W-:Y:S01]  /*3210*/  IADD3 R29, PT, PT, R22.reuse, 0x2200, RZ ;  /* 0x00002200161d7810 */ /* 0x040fe20007ffe0ff */
[--C-:B0-----:R-:W-:Y:S01]  /*3220*/  IMAD.WIDE.U32 R32, R33, 0x4, R34.reuse ;  /* 0x0000000421207825 */ /* 0x101fe200078e0022 */
[C---:B------:R-:W-:Y:S02]  /*3230*/  IADD3 R27, PT, PT, R22.reuse, 0x2400, RZ ;  /* 0x00002400161b7810 */ /* 0x040fe40007ffe0ff */
[C---:B------:R-:W-:Y:S01]  /*3240*/  IADD3 R25, PT, PT, R22.reuse, 0x2600, RZ ;  /* 0x0000260016197810 */ /* 0x040fe20007ffe0ff */
[----:B------:R-:W-:Y:S01]  /*3250*/  IMAD.WIDE.U32 R30, R31, 0x4, R34 ;  /* 0x000000041f1e7825 */ /* 0x000fe200078e0022 */
[----:B------:R-:W-:-:S02]  /*3260*/  IADD3 R53, PT, PT, R22, 0x2800, RZ ;  /* 0x0000280016357810 */ /* 0x000fc40007ffe0ff */
[----:B------:R-:W-:Y:S01]  /*3270*/  @P0 IADD3 R40, PT, PT, R38, RZ, RZ ;  /* 0x000000ff26280210 */ /* 0x000fe20007ffe0ff */
[----:B------:R-:W-:-:S04]  /*3280*/  IMAD.WIDE.U32 R22, R23, 0x4, R34 ;  /* 0x0000000417167825 */ /* 0x000fc800078e0022 */
[--C-:B------:R-:W-:Y:S01]  /*3290*/  IMAD.WIDE.U32 R28, R29, 0x4, R34.reuse ;  /* 0x000000041d1c7825 */ /* 0x100fe200078e0022 */
[----:B------:R-:W-:Y:S01]  /*32a0*/  IADD3 R42, PT, PT, R40, 0x3a00, RZ ;  /* 0x00003a00282a7810 */ /* 0x000fe20007ffe0ff */
[----:B------:R0:W-:Y:S02]  /*32b0*/  REDG.E.ADD.F32.FTZ.RN.STRONG.GPU desc[UR16][R22.64], R51 ;  /* 0x00000033160079a6 */ /* 0x0001e4000c12f310 */
[----:B------:R-:W-:-:S04]  /*32c0*/  IMAD.WIDE.U32 R26, R27, 0x4, R34 ;  /* 0x000000041b1a7825 */ /* 0x000fc800078e0022 */
[--C-:B------:R-:W-:Y:S01]  /*32d0*/  IMAD.WIDE.U32 R24, R25, 0x4, R34.reuse ;  /* 0x0000000419187825 */ /* 0x100fe200078e0022 */
[C---:B------:R-:W-:Y:S01]  /*32e0*/  IADD3 R44, PT, PT, R40.reuse, 0x3c00, RZ ;  /* 0x00003c00282c7810 */ /* 0x040fe20007ffe0ff */
[----:B------:R2:W-:Y:S02]  /*32f0*/  REDG.E.ADD.F32.FTZ.RN.STRONG.GPU desc[UR16][R32.64], R49 ;  /* 0x00000031200079a6 */ /* 0x0005e4000c12f310 */
[----:B------:R-:W-:Y:S01]  /*3300*/  IMAD.WIDE.U32 R34, R53, 0x4, R34 ;  /* 0x0000000435227825 */ /* 0x000fe200078e0022 */
[C---:B------:R-:W-:Y:S01]  /*3310*/  IADD3 R53, PT, PT, R40.reuse, 0x3800, RZ ;  /* 0x0000380028357810 */ /* 0x040fe20007ffe0ff */
[----:B------:R3:W-:Y:S01]  /*3320*/  REDG.E.ADD.F32.FTZ.RN.STRONG.GPU desc[UR16][R30.64], R47 ;  /* 0x0000002f1e0079a6 */ /* 0x0007e2000c12f310 */
[C---:B0-----:R-:W-:Y:S02]  /*3330*/  IADD3 R23, PT, PT, R40.reuse, 0x3e00, RZ ;  /* 0x00003e0028177810 */ /* 0x041fe40007ffe0ff */
[C---:B------:R-:W-:Y:S01]  /*3340*/  IADD3 R51, PT, PT, R40.reuse, 0x4400, RZ ;  /* 0x0000440028337810 */ /* 0x040fe20007ffe0ff */
[----:B------:R0:W-:Y:S01]  /*3350*/  REDG.E.ADD.F32.FTZ.RN.STRONG.GPU desc[UR16][R28.64], R45 ;  /* 0x0000002d1c0079a6 */ /* 0x0001e2000c12f310 */
[----:B--2---:R-:W-:Y:S01]  /*3360*/  IADD3 R49, PT, PT, R40, 0x4000, RZ ;  /* 0x0000400028317810 */ /* 0x004fe20007ffe0ff */
[----:B-1----:R-:W-:-:S02]  /*3370*/  IMAD.WIDE.U32 R32, R53, 0x4, R20 ;  /* 0x0000000435207825 */ /* 0x002fc400078e0014 */
[----:B------:R1:W-:Y:S01]  /*3380*/  REDG.E.ADD.F32.FTZ.RN.STRONG.GPU desc[UR16][R26.64], R43 ;  /* 0x0000002b1a0079a6 */ /* 0x0003e2000c12f310 */
[----:B---3--:R-:W-:Y:S01]  /*3390*/  IADD3 R47, PT, PT, R40, 0x4200, RZ ;  /* 0x00004200282f7810 */ /* 0x008fe20007ffe0ff */
[--C-:B------:R-:W-:Y:S02]  /*33a0*/  IMAD.WIDE.U32 R30, R42, 0x4, R20.reuse ;  /* 0x000000042a1e7825 */ /* 0x100fe400078e0014 */
[----:B------:R2:W-:Y:S02]  /*33b0*/  REDG.E.ADD.F32.FTZ.RN.STRONG.GPU desc[UR16][R24.64], R41 ;  /* 0x00000029180079a6 */ /* 0x0005e4000c12f310 */
[--C-:B0-----:R-:W-:Y:S02]  /*33c0*/  IMAD.WIDE.U32 R28, R44, 0x4, R20.reuse ;  /* 0x000000042c1c7825 */ /* 0x101fe400078e0014 */
[----:B------:R3:W-:Y:S02]  /*33d0*/  REDG.E.ADD.F32.FTZ.RN.STRONG.GPU desc[UR16][R34.64], R39 ;  /* 0x00000027220079a6 */ /* 0x0007e4000c12f310 */
[----:B------:R-:W-:-:S02]  /*33e0*/  IMAD.WIDE.U32 R22, R23, 0x4, R20 ;  /* 0x0000000417167825 */ /* 0x000fc400078e0014 */
[----:B------:R3:W-:Y:S02]  /*33f0*/  REDG.E.ADD.F32.FTZ.RN.STRONG.GPU desc[UR16][R32.64], R37 ;  /* 0x00000025200079a6 */ /* 0x0007e4000c12f310 */
[--C-:B-1----:R-:W-:Y:S02]  /*3400*/  IMAD.WIDE.U32 R26, R47, 0x4, R20.reuse ;  /* 0x000000042f1a7825 */ /* 0x102fe400078e0014 */
[----:B------:R3:W-:Y:S02]  /*3410*/  REDG.E.ADD.F32.FTZ.RN.STRONG.GPU desc[UR16][R30.64], R36 ;  /* 0x000000241e0079a6 */ /* 0x0007e4000c12f310 */
[--C-:B--2---:R-:W-:Y:S02]  /*3420*/  IMAD.WIDE.U32 R24, R49, 0x4, R20.reuse ;  /* 0x0000000431187825 */ /* 0x104fe400078e0014 */
[----:B------:R3:W-:Y:S02]  /*3430*/  REDG.E.ADD.F32.FTZ.RN.STRONG.GPU desc[UR16][R28.64], R19 ;  /* 0x000000131c0079a6 */ /* 0x0007e4000c12f310 */
[----:B------:R-:W-:-:S02]  /*3440*/  IMAD.WIDE.U32 R20, R51, 0x4, R20 ;  /* 0x0000000433147825 */ /* 0x000fc400078e0014 */
[----:B------:R3:W-:Y:S04]  /*3450*/  REDG.E.ADD.F32.FTZ.RN.STRONG.GPU desc[UR16][R22.64], R18 ;  /* 0x00000012160079a6 */ /* 0x0007e8000c12f310 */
[----:B------:R3:W-:Y:S04]  /*3460*/  REDG.E.ADD.F32.FTZ.RN.STRONG.GPU desc[UR16][R24.64], R17 ;  /* 0x00000011180079a6 */ /* 0x0007e8000c12f310 */
[----:B------:R3:W-:Y:S04]  /*3470*/  REDG.E.ADD.F32.FTZ.RN.STRONG.GPU desc[UR16][R26.64], R16 ;  /* 0x000000101a0079a6 */ /* 0x0007e8000c12f310 */
[----:B------:R3:W-:Y:S02]  /*3480*/  REDG.E.ADD.F32.FTZ.RN.STRONG.GPU desc[UR16][R20.64], R15 ;  /* 0x0000000f140079a6 */ /* 0x0007e4000c12f310 */
.L_x_73:
[----:B------:R-:W-:Y:S05]  /*3490*/  BRA.U UP0, `(.L_x_74) ;  /* 0x0000000100647547 */ /* 0x000fea000b800000 */
[----:B---3--:R-:W1:Y:S01]  /*34a0*/  LDC.64 R16, c[0x0][0x3a0] ;  /* 0x0000e800ff107b82 */ /* 0x008e620000000a00 */
[----:B------:R-:W-:Y:S02]  /*34b0*/  PLOP3.LUT P0, PT, PT, PT, UP1, 0x80, 0x8 ;  /* 0x000000000008781c */ /* 0x000fe40003f0f018 */
[----:B------:R-:W-:-:S11]  /*34c0*/  IADD3 R15, PT, PT, R38, 0xe00, RZ ;  /* 0x00000e00260f7810 */ /* 0x000fd60007ffe0ff */
[----:B------:R-:W-:-:S04]  /*34d0*/  @P0 IADD3 R15, PT, PT, R38, RZ, RZ ;  /* 0x000000ff260f0210 */ /* 0x000fc80007ffe0ff */
[C---:B------:R-:W-:Y:S02]  /*34e0*/  IADD3 R19, PT, PT, R15.reuse, 0x5400, RZ ;  /* 0x000054000f137810 */ /* 0x040fe40007ffe0ff */
[C---:B0-----:R-:W-:Y:S02]  /*34f0*/  IADD3 R21, PT, PT, R15.reuse, 0x5600, RZ ;  /* 0x000056000f157810 */ /* 0x041fe40007ffe0ff */
[C---:B------:R-:W-:Y:S02]  /*3500*/  IADD3 R23, PT, PT, R15.reuse, 0x5800, RZ ;  /* 0x000058000f177810 */ /* 0x040fe40007ffe0ff */
[----:B------:R-:W-:Y:S01]  /*3510*/  IADD3 R25, PT, PT, R15, 0x5a00, RZ ;  /* 0x00005a000f197810 */ /* 0x000fe20007ffe0ff */
[--C-:B-1----:R-:W-:Y:S01]  /*3520*/  IMAD.WIDE.U32 R18, R19, 0x4, R16.reuse ;  /* 0x0000000413127825 */ /* 0x102fe200078e0010 */
[C---:B------:R-:W-:Y:S02]  /*3530*/  IADD3 R27, PT, PT, R15.reuse, 0x5c00, RZ ;  /* 0x00005c000f1b7810 */ /* 0x040fe40007ffe0ff */
        /* <DEDUP_REMOVED lines=11> */
[----:B------:R1:W-:Y:S02]  /*35f0*/  REDG.E.ADD.F32.FTZ.RN.STRONG.GPU desc[UR16][R26.64], R10 ;  /* 0x0000000a1a0079a6 */ /* 0x0003e4000c12f310 */
[----:B------:R-:W-:Y:S02]  /*3600*/  IMAD.WIDE.U32 R16, R15, 0x4, R16 ;  /* 0x000000040f107825 */ /* 0x000fe400078e0010 */
[----:B------:R1:W-:Y:S04]  /*3610*/  REDG.E.ADD.F32.FTZ.RN.STRONG.GPU desc[UR16][R28.64], R9 ;  /* 0x000000091c0079a6 */ /* 0x0003e8000c12f310 */
[----:B------:R1:W-:Y:S02]  /*3620*/  REDG.E.ADD.F32.FTZ.RN.STRONG.GPU desc[UR16][R16.64], R8 ;  /* 0x00000008100079a6 */ /* 0x0003e4000c12f310 */
.L_x_74:
[----:B------:R-:W-:-:S06]  /*3630*/  UISETP.GT.U32.AND UP0, UPT, UR6, 0xff, UPT ;  /* 0x000000ff0600788c */ /* 0x000fcc000bf04070 */
[----:B------:R-:W-:-:S13]  /*3640*/  PLOP3.LUT P0, PT, PT, PT, UP0, 0x80, 0x8 ;  /* 0x000000000008781c */ /* 0x000fda0003f0f008 */
[----:B------:R-:W-:Y:S05]  /*3650*/  @P0 EXIT ;  /* 0x000000000000094d */ /* 0x000fea0003800000 */
[----:B01-3--:R-:W0:Y:S01]  /*3660*/  LDC.64 R20, c[0x0][0x3a0] ;  /* 0x0000e800ff147b82 */ /* 0x00be220000000a00 */
[----:B------:R-:W-:Y:S02]  /*3670*/  PLOP3.LUT P0, PT, PT, PT, UP1, 0x80, 0x8 ;  /* 0x000000000008781c */ /* 0x000fe40003f0f018 */
[----:B------:R-:W-:-:S11]  /*3680*/  IADD3 R8, PT, PT, R38, 0xe00, RZ ;  /* 0x00000e0026087810 */ /* 0x000fd60007ffe0ff */
        /* <DEDUP_REMOVED lines=9> */
[----:B------:R-:W-:-:S03]  /*3720*/  IADD3 R23, PT, PT, R8, 0x7c00, RZ ;  /* 0x00007c0008177810 */ /* 0x000fc60007ffe0ff */
[----:B------:R-:W-:-:S04]  /*3730*/  IMAD.WIDE.U32 R8, R9, 0x4, R20 ;  /* 0x0000000409087825 */ /* 0x000fc800078e0014 */
[--C-:B------:R-:W-:Y:S01]  /*3740*/  IMAD.WIDE.U32 R14, R15, 0x4, R20.reuse ;  /* 0x000000040f0e7825 */ /* 0x100fe200078e0014 */
[----:B------:R-:W-:Y:S03]  /*3750*/  REDG.E.ADD.F32.FTZ.RN.STRONG.GPU desc[UR16][R8.64], R7 ;  /* 0x00000007080079a6 */ /* 0x000fe6000c12f310 */
[--C-:B------:R-:W-:Y:S01]  /*3760*/  IMAD.WIDE.U32 R16, R17, 0x4, R20.reuse ;  /* 0x0000000411107825 */ /* 0x100fe200078e0014 */
[----:B------:R-:W-:Y:S03]  /*3770*/  REDG.E.ADD.F32.FTZ.RN.STRONG.GPU desc[UR16][R10.64], R6 ;  /* 0x000000060a0079a6 */ /* 0x000fe6000c12f310 */
[--C-:B------:R-:W-:Y:S01]  /*3780*/  IMAD.WIDE.U32 R18, R19, 0x4, R20.reuse ;  /* 0x0000000413127825 */ /* 0x100fe200078e0014 */
[----:B------:R-:W-:Y:S03]  /*3790*/  REDG.E.ADD.F32.FTZ.RN.STRONG.GPU desc[UR16][R12.64], R5 ;  /* 0x000000050c0079a6 */ /* 0x000fe6000c12f310 */
[----:B------:R-:W-:Y:S01]  /*37a0*/  IMAD.WIDE.U32 R20, R23, 0x4, R20 ;  /* 0x0000000417147825 */ /* 0x000fe200078e0014 */
[----:B------:R-:W-:Y:S04]  /*37b0*/  REDG.E.ADD.F32.FTZ.RN.STRONG.GPU desc[UR16][R14.64], R4 ;  /* 0x000000040e0079a6 */ /* 0x000fe8000c12f310 */
[----:B------:R-:W-:Y:S04]  /*37c0*/  REDG.E.ADD.F32.FTZ.RN.STRONG.GPU desc[UR16][R16.64], R3 ;  /* 0x00000003100079a6 */ /* 0x000fe8000c12f310 */
[----:B------:R-:W-:Y:S04]  /*37d0*/  REDG.E.ADD.F32.FTZ.RN.STRONG.GPU desc[UR16][R18.64], R2 ;  /* 0x00000002120079a6 */ /* 0x000fe8000c12f310 */
[----:B------:R-:W-:Y:S01]  /*37e0*/  REDG.E.ADD.F32.FTZ.RN.STRONG.GPU desc[UR16][R20.64], R0 ;  /* 0x00000000140079a6 */ /* 0x000fe2000c12f310 */
[----:B------:R-:W-:Y:S05]  /*37f0*/  EXIT ;  /* 0x000000000000794d */ /* 0x000fea0003800000 */
.L_x_75:
[----:B------:R-:W-:-:S00]  /*3800*/  BRA `(.L_x_75) ;  /* 0xfffffffc00fc7947 */ /* 0x000fc0000383ffff */
[----:B------:R-:W-:-:S00]  /*3810*/  NOP ;  /* 0x0000000000007918 */ /* 0x000fc00000000000 */
        /* <DEDUP_REMOVED lines=14> */
.L_x_162:


//--------------------- .text._Z30conv_1_512_14_14_512_transformPfS_PcPj --------------------------
	.section	.text._Z30conv_1_512_14_14_512_transformPfS_PcPj,"ax",@progbits
	.align	128
        .global         _Z30conv_1_512_14_14_512_transformPfS_PcPj
        .type           _Z30conv_1_512_14_14_512_transformPfS_PcPj,@function
        .size           _Z30conv_1_512_14_14_512_transformPfS_PcPj,(.L_x_163 - _Z30conv_1_512_14_14_512_transformPfS_PcPj)
        .other          _Z30conv_1_512_14_14_512_transformPfS_PcPj,@"STO_CUDA_ENTRY STV_DEFAULT"
_Z30conv_1_512_14_14_512_transformPfS_PcPj:
.text._Z30conv_1_512_14_14_512_transformPfS_PcPj:
[----:B------:R-:W-:Y:S01]  /*0000*/  LDC R1, c[0x0][0x37c] ;  /* 0x0000df00ff017b82 */ /* 0x000fe20000000800 */
[----:B------:R-:W0:Y:S01]  /*0010*/  S2R R5, SR_CTAID.X ;  /* 0x0000000000057919 */ /* 0x000e220000002500 */
[----:B------:R-:W0:Y:S02]  /*0020*/  S2R R8, SR_TID.X ;  /* 0x0000000000087919 */ /* 0x000e240000002100 */
[----:B0-----:R-:W-:-:S04]  /*0030*/  LEA R5, R5, R8, 0x9 ;  /* 0x0000000805057211 */ /* 0x001fc800078e48ff */
[----:B------:R-:W-:-:S13]  /*0040*/  ISETP.GT.U32.AND P0, PT, R5, 0x187ff, PT ;  /* 0x000187ff0500780c */ /* 0x000fda0003f04070 */
[----:B------:R-:W-:Y:S05]  /*0050*/  @P0 EXIT ;  /* 0x000000000000094d */ /* 0x000fea0003800000 */
[----:B------:R-:W0:Y:S01]  /*0060*/  LDC.64 R2, c[0x0][0x380] ;  /* 0x0000e000ff027b82 */ /* 0x000e220000000a00 */
[----:B------:R-:W1:Y:S01]  /*0070*/  LDCU.64 UR4, c[0x0][0x358] ;  /* 0x00006b00ff0477ac */ /* 0x000e620008000a00 */
[----:B0-----:R-:W-:-:S05]  /*0080*/  IMAD.WIDE.U32 R2, R5, 0x4, R2 ;  /* 0x0000000405027825 */ /* 0x001fca00078e0002 */
[----:B-1----:R-:W2:Y:S02]  /*0090*/  LDG.E R0, desc[UR4][R2.64] ;  /* 0x0000000402007981 */ /* 0x002ea4000c1e1900 */
[----:B--2---:R-:W-:-:S13]  /*00a0*/  FSETP.NEU.AND P0, PT, R0, RZ, PT ;  /* 0x000000ff0000720b */ /* 0x004fda0003f0d000 */
[----:B------:R-:W-:Y:S05]  /*00b0*/  @!P0 EXIT ;  /* 0x000000000000894d */ /* 0x000fea0003800000 */
[----:B------:R-:W-:-:S04]  /*00c0*/  IMAD.HI.U32 R2, R5, 0x5397829d, RZ ;  /* 0x5397829d05027827 */ /* 0x000fc800078e00ff */
[----:B------:R-:W-:Y:S01]  /*00d0*/  HFMA2 R6, -RZ, RZ, 0, 0 ;  /* 0x00000000ff067431 */ /* 0x000fe200000001ff */
[----:B------:R-:W0:Y:S01]  /*00e0*/  LDCU.64 UR6, c[0x0][0x390] ;  /* 0x00007200ff0677ac */ /* 0x000e220008000a00 */
[----:B------:R-:W-:Y:S01]  /*00f0*/  IMAD.MOV.U32 R7, RZ, RZ, 0x1 ;  /* 0x00000001ff077424 */ /* 0x000fe200078e00ff */
[----:B------:R-:W-:-:S05]  /*0100*/  SHF.R.U32.HI R2, RZ, 0xf, R2 ;  /* 0x0000000fff027819 */ /* 0x000fca0000011602 */
[----:B------:R-:W-:-:S05]  /*0110*/  IMAD R5, R2, -0x18800, R5 ;  /* 0xfffe780002057824 */ /* 0x000fca00078e0205 */
[--C-:B------:R-:W-:Y:S02]  /*0120*/  SHF.R.U32.HI R3, RZ, 0x9, R5.reuse ;  /* 0x00000009ff037819 */ /* 0x100fe40000011605 */
[----:B------:R-:W-:-:S03]  /*0130*/  SHF.R.U32.HI R5, RZ, 0xa, R5 ;  /* 0x0000000aff057819 */ /* 0x000fc60000011605 */
[----:B------:R-:W-:-:S04]  /*0140*/  IMAD.HI.U32 R4, R3, 0x12492493, RZ ;  /* 0x1249249303047827 */ /* 0x000fc800078e00ff */
[----:B------:R-:W-:Y:S01]  /*0150*/  IMAD.HI.U32 R6, R5, 0x24924925, R6 ;  /* 0x2492492505067827 */ /* 0x000fe200078e0006 */
[----:B------:R-:W-:-:S03]  /*0160*/  LOP3.LUT R7, R8, 0x1ff, RZ, 0xc0, !PT ;  /* 0x000001ff08077812 */ /* 0x000fc600078ec0ff */
[----:B------:R-:W-:Y:S02]  /*0170*/  IMAD R4, R4, -0xe, R3 ;  /* 0xfffffff204047824 */ /* 0x000fe400078e0203 */
[----:B------:R-:W-:-:S03]  /*0180*/  IMAD.HI.U32 R11, R6, 0x33333334, RZ ;  /* 0x33333334060b7827 */ /* 0x000fc600078e00ff */
[----:B------:R-:W-:Y:S01]  /*0190*/  ISETP.GT.U32.AND P0, PT, R4, 0x5, PT ;  /* 0x000000050400780c */ /* 0x000fe20003f04070 */
[----:B------:R-:W-:Y:S01]  /*01a0*/  IMAD R7, R2, 0x200, R7 ;  /* 0x0000020002077824 */ /* 0x000fe200078e0207 */
[----:B------:R-:W-:Y:S02]  /*01b0*/  IADD3 R8, PT, PT, R4, 0x1, RZ ;  /* 0x0000000104087810 */ /* 0x000fe40007ffe0ff */
[----:B------:R-:W-:Y:S02]  /*01c0*/  VIMNMX.U32 R11, PT, PT, R11, 0x2, PT ;  /* 0x000000020b0b7848 */ /* 0x000fe40003fe0000 */
[----:B0-----:R-:W-:-:S07]  /*01d0*/  SEL R9, RZ, 0x1, !P0 ;  /* 0x00000001ff097807 */ /* 0x001fce0004000000 */
.L_x_79:
[----:B0-----:R-:W-:-:S04]  /*01e0*/  IMAD.MOV.U32 R2, RZ, RZ, 0x5 ;  /* 0x00000005ff027424 */ /* 0x001fc800078e00ff */
[----:B------:R-:W-:-:S05]  /*01f0*/  IMAD R3, R11, R2, 0x7 ;  /* 0x000000070b037424 */ /* 0x000fca00078e0202 */
[----:B------:R-:W-:-:S13]  /*0200*/  ISETP.GT.U32.AND P0, PT, R3, R6, PT ;  /* 0x000000060300720c */ /* 0x000fda0003f04070 */
[----:B-12---:R-:W-:Y:S05]  /*0210*/  @!P0 EXIT ;  /* 0x000000000000894d */ /* 0x006fea0003800000 */
[----:B------:R-:W0:Y:S01]  /*0220*/  LDC.64 R2, c[0x0][0x398] ;  /* 0x0000e600ff027b82 */ /* 0x000e220000000a00 */
[----:B------:R-:W-:Y:S02]  /*0230*/  IMAD R13, R11, 0xfb, R6 ;  /* 0x000000fb0b0d7824 */ /* 0x000fe400078e0206 */
[----:B------:R-:W-:Y:S01]  /*0240*/  HFMA2 R25, -RZ, RZ, 0, 5.9604644775390625e-08 ;  /* 0x00000001ff197431 */ /* 0x000fe200000001ff */
[----:B------:R-:W-:Y:S01]  /*0250*/  BSSY.RECONVERGENT B0, `(.L_x_76) ;  /* 0x0000017000007945 */ /* 0x000fe20003800200 */
[----:B------:R-:W-:Y:S01]  /*0260*/  MOV R10, R9 ;  /* 0x00000009000a7202 */ /* 0x000fe20000000f00 */
[----:B------:R-:W-:Y:S02]  /*0270*/  IMAD.MOV.U32 R21, RZ, RZ, 0x7 ;  /* 0x00000007ff157424 */ /* 0x000fe400078e00ff */
[----:B------:R-:W-:Y:S01]  /*0280*/  IMAD R23, R13, 0x9, R8 ;  /* 0x000000090d177824 */ /* 0x000fe200078e0208 */
[----:B------:R-:W1:Y:S06]  /*0290*/  LDC.64 R4, c[0x0][0x388] ;  /* 0x0000e200ff047b82 */ /* 0x000e6c0000000a00 */
.L_x_78:
[----:B--2---:R-:W-:-:S05]  /*02a0*/  IMAD R13, R10, R21, 0x9 ;  /* 0x000000090a0d7424 */ /* 0x004fca00078e0215 */
[----:B------:R-:W-:-:S13]  /*02b0*/  ISETP.GT.U32.AND P0, PT, R13, R8, PT ;  /* 0x000000080d00720c */ /* 0x000fda0003f04070 */
[----:B------:R-:W-:Y:S05]  /*02c0*/  @!P0 BRA `(.L_x_77) ;  /* 0x00000000003c8947 */ /* 0x000fea0003800000 */
[----:B------:R-:W-:-:S05]  /*02d0*/  LEA R12, R11, R10, 0x1 ;  /* 0x0000000a0b0c7211 */ /* 0x000fca00078e08ff */
[----:B------:R-:W-:-:S04]  /*02e0*/  IMAD R17, R7, 0x6, R12 ;  /* 0x0000000607117824 */ /* 0x000fc800078e020c */
[----:B0-----:R-:W-:-:S06]  /*02f0*/  IMAD.WIDE.U32 R16, R17, 0x4, R2 ;  /* 0x0000000411107825 */ /* 0x001fcc00078e0002 */
[----:B------:R-:W2:Y:S01]  /*0300*/  ATOMG.E.ADD.STRONG.GPU PT, R16, desc[UR4][R16.64], R25 ;  /* 0x80000019101079a8 */ /* 0x000ea200081ef104 */
[----:B------:R-:W-:Y:S02]  /*0310*/  IMAD R15, R7, 0x6, R12 ;  /* 0x00000006070f7824 */ /* 0x000fe400078e020c */
[----:B------:R-:W-:Y:S02]  /*0320*/  IMAD R19, R10, 0xf9, R23 ;  /* 0x000000f90a137824 */ /* 0x000fe400078e0217 */
[----:B--2---:R-:W-:-:S05]  /*0330*/  IMAD R15, R15, 0x3f, R16 ;  /* 0x0000003f0f0f7824 */ /* 0x004fca00078e0210 */
[C---:B------:R-:W-:Y:S01]  /*0340*/  IADD3 R12, P0, PT, R15.reuse, UR6, RZ ;  /* 0x000000060f0c7c10 */ /* 0x040fe2000ff1e0ff */
[----:B-1----:R-:W-:-:S04]  /*0350*/  IMAD.WIDE.U32 R14, R15, 0x4, R4 ;  /* 0x000000040f0e7825 */ /* 0x002fc800078e0004 */
[----:B------:R-:W-:Y:S01]  /*0360*/  IMAD.X R13, RZ, RZ, UR7, P0 ;  /* 0x00000007ff0d7e24 */ /* 0x000fe200080e06ff */
[----:B------:R2:W-:Y:S01]  /*0370*/  STG.E desc[UR4][R14.64], R0 ;  /* 0x000000000e007986 */ /* 0x0005e2000c101904 */
[C---:B------:R-:W-:Y:S02]  /*0380*/  ISETP.GT.AND P0, PT, R10.reuse, RZ, PT ;  /* 0x000000ff0a00720c */ /* 0x040fe40003f04270 */
[----:B------:R-:W-:Y:S01]  /*0390*/  IADD3 R10, PT, PT, R10, -0x1, RZ ;  /* 0xffffffff0a0a7810 */ /* 0x000fe20007ffe0ff */
[----:B------:R2:W-:Y:S10]  /*03a0*/  STG.E.U8 desc[UR4][R12.64], R19 ;  /* 0x000000130c007986 */ /* 0x0005f4000c101104 */
[----:B------:R-:W-:Y:S05]  /*03b0*/  @P0 BRA `(.L_x_78) ;  /* 0xfffffffc00b80947 */ /* 0x000fea000383ffff */
.L_x_77:
[----:B------:R-:W-:Y:S05]  /*03c0*/  BSYNC.RECONVERGENT B0 ;  /* 0x0000000000007941 */ /* 0x000fea0003800200 */
.L_x_76:
[C---:B------:R-:W-:Y:S02]  /*03d0*/  ISETP.GT.AND P0, PT, R11.reuse, RZ, PT ;  /* 0x000000ff0b00720c */ /* 0x040fe40003f04270 */
[----:B------:R-:W-:-:S11]  /*03e0*/  IADD3 R11, PT, PT, R11, -0x1, RZ ;  /* 0xffffffff0b0b7810 */ /* 0x000fd60007ffe0ff */
[----:B------:R-:W-:Y:S05]  /*03f0*/  @P0 BRA `(.L_x_79) ;  /* 0xfffffffc00780947 */ /* 0x000fea000383ffff */
[----:B------:R-:W-:Y:S05]  /*0400*/  EXIT ;  /* 0x000000000000794d */ /* 0x000fea0003800000 */
.L_x_80:
        /* <DEDUP_REMOVED lines=15> */
.L_x_163:


//--------------------- .text._Z27conv_1_512_28_28_512_conv2dPfPjPcPKfS_ --------------------------
	.section	.text._Z27conv_1_512_28_28_512_conv2dPfPjPcPKfS_,"ax",@progbits
	.align	128
        .global         _Z27conv_1_512_28_28_512_conv2dPfPjPcPKfS_
        .type           _Z27conv_1_512_28_28_512_conv2dPfPjPcPKfS_,@function
        .size           _Z27conv_1_512_28_28_512_conv2dPfPjPcPKfS_,(.L_x_164 - _Z27conv_1_512_28_28_512_conv2dPfPjPcPKfS_)
        .other          _Z27conv_1_512_28_28_512_conv2dPfPjPcPKfS_,@"STO_CUDA_ENTRY STV_DEFAULT"
_Z27conv_1_512_28_28_512_conv2dPfPjPcPKfS_:
.text._Z27conv_1_512_28_28_512_conv2dPfPjPcPKfS_:
        /* <DEDUP_REMOVED lines=14> */
[----:B------:R-:W-:-:S04]  /*00e0*/  VIMNMX.U32 R2, PT, PT, R3, R22, !PT ;  /* 0x0000001603027248 */ /* 0x000fc80007fe0000 */
[----:B------:R-:W-:-:S13]  /*00f0*/  ISETP.GT.U32.AND P0, PT, R2, 0x1ff, PT ;  /* 0x000001ff0200780c */ /* 0x000fda0003f04070 */
        /* <DEDUP_REMOVED lines=36> */
.L_x_85:
        /* <DEDUP_REMOVED lines=15> */
.L_x_84:
[----:B------:R-:W-:Y:S05]  /*0430*/  BSYNC.RECONVERGENT B1 ;  /* 0x0000000000017941 */ /* 0x000fea0003800200 */
.L_x_83:
[----:B------:R-:W-:Y:S05]  /*0440*/  @!P0 BRA `(.L_x_82) ;  /* 0x0000000000b08947 */ /* 0x000fea0003800000 */
[----:B0-----:R-:W0:Y:S01]  /*0450*/  S2R R8, SR_CgaCtaId ;  /* 0x0000000000087919 */ /* 0x001e220000008800 */
[----:B------:R-:W1:Y:S01]  /*0460*/  LDC.64 R6, c[0x0][0x380] ;  /* 0x0000e000ff067b82 */ /* 0x000e620000000a00 */
[----:B------:R-:W-:-:S04]  /*0470*/  MOV R5, 0x400 ;  /* 0x0000040000057802 */ /* 0x000fc80000000f00 */
[----:B------:R-:W-:Y:S02]  /*0480*/  IADD3 R9, PT, PT, R5, 0xfc0, RZ ;  /* 0x00000fc005097810 */ /* 0x000fe40007ffe0ff */
[C---:B0-----:R-:W-:Y:S02]  /*0490*/  LEA R5, R8.reuse, R5, 0x18 ;  /* 0x0000000508057211 */ /* 0x041fe400078ec0ff */
[----:B------:R-:W-:-:S07]  /*04a0*/  LEA R23, R8, R9, 0x18 ;  /* 0x0000000908177211 */ /* 0x000fce00078ec0ff */
.L_x_86:
        /* <DEDUP_REMOVED lines=38> */
.L_x_82:
[----:B------:R-:W-:Y:S05]  /*0710*/  BSYNC.RECONVERGENT B0 ;  /* 0x0000000000007941 */ /* 0x000fea0003800200 */
.L_x_81:
        /* <DEDUP_REMOVED lines=29> */
.L_x_152:
        /* <DEDUP_REMOVED lines=30> */
.L_x_151:
        /* <DEDUP_REMOVED lines=24> */
.L_x_93:
[----:B-----5:R-:W-:Y:S01]  /*0c50*/  FFMA R44, R24, UR13, R44 ;  /* 0x0000000d182c7c23 */ /* 0x020fe2000800002c */
[----:B------:R-:W-:Y:S01]  /*0c60*/  FFMA R46, R26, UR13, R46 ;  /* 0x0000000d1a2e7c23 */ /* 0x000fe2000800002e */
[----:B------:R-:W-:Y:S06]  /*0c70*/  BRA `(.L_x_94) ;  /* 0x0000002000787947 */ /* 0x000fec0003800000 */
.L_x_92:
[----:B-----5:R-:W-:Y:S01]  /*0c80*/  FFMA R46, R24, UR13, R46 ;  /* 0x0000000d182e7c23 */ /* 0x020fe2000800002e */
[----:B------:R-:W-:Y:S06]  /*0c90*/  BRA `(.L_x_94) ;  /* 0x0000002000707947 */ /* 0x000fec0003800000 */
.L_x_91:
        /* <DEDUP_REMOVED lines=10> */
.L_x_96:
[----:B-----5:R-:W-:Y:S01]  /*0d40*/  FFMA R40, R24, UR13, R40 ;  /* 0x0000000d18287c23 */ /* 0x020fe20008000028 */
[----:B------:R-:W-:Y:S01]  /*0d50*/  FFMA R42, R26, UR13, R42 ;  /* 0x0000000d1a2a7c23 */ /* 0x000fe2000800002a */
[----:B------:R-:W-:Y:S01]  /*0d60*/  FFMA R44, R28, UR13, R44 ;  /* 0x0000000d1c2c7c23 */ /* 0x000fe2000800002c */
[----:B------:R-:W-:Y:S06]  /*0d70*/  BRA `(.L_x_94) ;  /* 0x0000002000387947 */ /* 0x000fec0003800000 */
.L_x_95:
        /* <DEDUP_REMOVED lines=8> */
.L_x_97:
[----:B-----5:R-:W-:Y:S01]  /*0e00*/  FFMA R53, R24, UR13, R53 ;  /* 0x0000000d18357c23 */ /* 0x020fe20008000035 */
[----:B------:R-:W-:Y:S01]  /*0e10*/  FFMA R34, R26, UR13, R34 ;  /* 0x0000000d1a227c23 */ /* 0x000fe20008000022 */
[----:B------:R-:W-:Y:S01]  /*0e20*/  FFMA R40, R28, UR13, R40 ;  /* 0x0000000d1c287c23 */ /* 0x000fe20008000028 */
[----:B------:R-:W-:Y:S06]  /*0e30*/  BRA `(.L_x_94) ;  /* 0x0000002000087947 */ /* 0x000fec0003800000 */
.L_x_90:
        /* <DEDUP_REMOVED lines=10> */
.L_x_100:
[----:B-----5:R-:W-:Y:S01]  /*0ee0*/  FFMA R35, R26, UR13, R35 ;  /* 0x0000000d1a237c23 */ /* 0x020fe20008000023 */
[----:B------:R-:W-:Y:S01]  /*0ef0*/  FFMA R53, R28, UR13, R53 ;  /* 0x0000000d1c357c23 */ /* 0x000fe20008000035 */
[----:B------:R-:W-:Y:S06]  /*0f00*/  BRA `(.L_x_94) ;  /* 0x0000001c00d47947 */ /* 0x000fec0003800000 */
.L_x_99:
        /* <DEDUP_REMOVED lines=9> */
.L_x_101:
[----:B-----5:R-:W-:Y:S01]  /*0fa0*/  FFMA R51, R24, UR13, R51 ;  /* 0x0000000d18337c23 */ /* 0x020fe20008000033 */
[----:B------:R-:W-:Y:S01]  /*0fb0*/  FFMA R46, R30, UR13, R46 ;  /* 0x0000000d1e2e7c23 */ /* 0x000fe2000800002e */
[----:B------:R-:W-:Y:S06]  /*0fc0*/  BRA `(.L_x_94) ;  /* 0x0000001c00a47947 */ /* 0x000fec0003800000 */
.L_x_98:
        /* <DEDUP_REMOVED lines=13> */
.L_x_103:
[----:B-----5:R-:W-:Y:S01]  /*10a0*/  FFMA R47, R24, UR13, R47 ;  /* 0x0000000d182f7c23 */ /* 0x020fe2000800002f */
[----:B------:R-:W-:Y:S01]  /*10b0*/  FFMA R49, R26, UR13, R49 ;  /* 0x0000000d1a317c23 */ /* 0x000fe20008000031 */
[----:B------:R-:W-:Y:S01]  /*10c0*/  FFMA R51, R28, UR13, R51 ;  /* 0x0000000d1c337c23 */ /* 0x000fe20008000033 */
[----:B------:R-:W-:Y:S01]  /*10d0*/  FFMA R42, R30, UR13, R42 ;  /* 0x0000000d1e2a7c23 */ /* 0x000fe2000800002a */
[----:B------:R-:W-:Y:S01]  /*10e0*/  FFMA R44, R32, UR13, R44 ;  /* 0x0000000d202c7c23 */ /* 0x000fe2000800002c */
[----:B------:R-:W-:Y:S01]  /*10f0*/  FFMA R46, R38, UR13, R46 ;  /* 0x0000000d262e7c23 */ /* 0x000fe2000800002e */
[----:B------:R-:W-:Y:S06]  /*1100*/  BRA `(.L_x_94) ;  /* 0x0000001c00547947 */ /* 0x000fec0003800000 */
.L_x_102:
        /* <DEDUP_REMOVED lines=11> */
.L_x_104:
[----:B-----5:R-:W-:Y:S01]  /*11c0*/  FFMA R43, R24, UR13, R43 ;  /* 0x0000000d182b7c23 */ /* 0x020fe2000800002b */
[----:B------:R-:W-:Y:S01]  /*11d0*/  FFMA R45, R26, UR13, R45 ;  /* 0x0000000d1a2d7c23 */ /* 0x000fe2000800002d */
[----:B------:R-:W-:Y:S01]  /*11e0*/  FFMA R47, R28, UR13, R47 ;  /* 0x0000000d1c2f7c23 */ /* 0x000fe2000800002f */
[----:B------:R-:W-:Y:S01]  /*11f0*/  FFMA R34, R30, UR13, R34 ;  /* 0x0000000d1e227c23 */ /* 0x000fe20008000022 */
[----:B------:R-:W-:Y:S01]  /*1200*/  FFMA R40, R32, UR13, R40 ;  /* 0x0000000d20287c23 */ /* 0x000fe20008000028 */
[----:B------:R-:W-:Y:S01]  /*1210*/  FFMA R42, R38, UR13, R42 ;  /* 0x0000000d262a7c23 */ /* 0x000fe2000800002a */
[----:B------:R-:W-:Y:S06]  /*1220*/  BRA `(.L_x_94) ;  /* 0x0000001c000c7947 */ /* 0x000fec0003800000 */
.L_x_89:
        /* <DEDUP_REMOVED lines=15> */
.L_x_108:
[----:B-----5:R-:W-:Y:S01]  /*1320*/  FFMA R39, R24, UR13, R39 ;  /* 0x0000000d18277c23 */ /* 0x020fe20008000027 */
[----:B------:R-:W-:Y:S01]  /*1330*/  FFMA R41, R26, UR13, R41 ;  /* 0x0000000d1a297c23 */ /* 0x000fe20008000029 */
[----:B------:R-:W-:Y:S01]  /*1340*/  FFMA R43, R28, UR13, R43 ;  /* 0x0000000d1c2b7c23 */ /* 0x000fe2000800002b */
[----:B------:R-:W-:Y:S01]  /*1350*/  FFMA R35, R30, UR13, R35 ;  /* 0x0000000d1e237c23 */ /* 0x000fe20008000023 */
[----:B------:R-:W-:Y:S01]  /*1360*/  FFMA R53, R32, UR13, R53 ;  /* 0x0000000d20357c23 */ /* 0x000fe20008000035 */
[----:B------:R-:W-:Y:S01]  /*1370*/  FFMA R34, R38, UR13, R34 ;  /* 0x0000000d26227c23 */ /* 0x000fe20008000022 */
[----:B------:R-:W-:Y:S06]  /*1380*/  BRA `(.L_x_94) ;  /* 0x0000001800b47947 */ /* 0x000fec0003800000 */
.L_x_107:
        /* <DEDUP_REMOVED lines=8> */
.L_x_109:
[----:B-----5:R-:W-:Y:S01]  /*1410*/  FFMA R39, R28, UR13, R39 ;  /* 0x0000000d1c277c23 */ /* 0x020fe20008000027 */
[----:B------:R-:W-:Y:S01]  /*1420*/  FFMA R35, R38, UR13, R35 ;  /* 0x0000000d26237c23 */ /* 0x000fe20008000023 */
[----:B------:R-:W-:Y:S06]  /*1430*/  BRA `(.L_x_94) ;  /* 0x0000001800887947 */ /* 0x000fec0003800000 */
.L_x_106:
        /* <DEDUP_REMOVED lines=16> */
.L_x_111:
[----:B-----5:R-:W-:Y:S01]  /*1540*/  FFMA R36, R24, UR13, R36 ;  /* 0x0000000d18247c23 */ /* 0x020fe20008000024 */
[----:B------:R-:W-:Y:S01]  /*1550*/  FFMA R37, R26, UR13, R37 ;  /* 0x0000000d1a257c23 */ /* 0x000fe20008000025 */
[----:B------:R-:W-:Y:S01]  /*1560*/  FFMA R49, R30, UR13, R49 ;  /* 0x0000000d1e317c23 */ /* 0x000fe20008000031 */
[----:B------:R-:W-:Y:S01]  /*1570*/  FFMA R51, R32, UR13, R51 ;  /* 0x0000000d20337c23 */ /* 0x000fe20008000033 */
[----:B------:R-:W-:Y:S01]  /*1580*/  FFMA R44, R48, UR13, R44 ;  /* 0x0000000d302c7c23 */ /* 0x000fe2000800002c */
[----:B------:R-:W-:Y:S01]  /*1590*/  FFMA R46, R50, UR13, R46 ;  /* 0x0000000d322e7c23 */ /* 0x000fe2000800002e */
[----:B------:R-:W-:Y:S06]  /*15a0*/  BRA `(.L_x_94) ;  /* 0x00000018002c7947 */ /* 0x000fec0003800000 */
.L_x_110:
        /* <DEDUP_REMOVED lines=14> */
.L_x_112:
        /* <DEDUP_REMOVED lines=10> */
.L_x_105:
        /* <DEDUP_REMOVED lines=18> */
.L_x_115:
        /* <DEDUP_REMOVED lines=10> */
.L_x_114:
        /* <DEDUP_REMOVED lines=8> */
.L_x_116:
[----:B-----5:R-:W-:Y:S01]  /*1970*/  FFMA R15, R26, UR13, R15 ;  /* 0x0000000d1a0f7c23 */ /* 0x020fe2000800000f */
[----:B------:R-:W-:Y:S01]  /*1980*/  FFMA R16, R28, UR13, R16 ;  /* 0x0000000d1c107c23 */ /* 0x000fe20008000010 */
[----:B------:R-:W-:Y:S01]  /*1990*/  FFMA R39, R32, UR13, R39 ;  /* 0x0000000d20277c23 */ /* 0x000fe20008000027 */
[----:B------:R-:W-:Y:S01]  /*19a0*/  FFMA R41, R38, UR13, R41 ;  /* 0x0000000d26297c23 */ /* 0x000fe20008000029 */
[----:B------:R-:W-:Y:S01]  /*19b0*/  FFMA R35, R50, UR13, R35 ;  /* 0x0000000d32237c23 */ /* 0x000fe20008000023 */
[----:B------:R-:W-:Y:S01]  /*19c0*/  FFMA R53, R52, UR13, R53 ;  /* 0x0000000d34357c23 */ /* 0x000fe20008000035 */
[----:B------:R-:W-:Y:S06]  /*19d0*/  BRA `(.L_x_94) ;  /* 0x0000001400207947 */ /* 0x000fec0003800000 */
.L_x_113:
        /* <DEDUP_REMOVED lines=13> */
.L_x_118:
[----:B-----5:R-:W-:Y:S01]  /*1ab0*/  FFMA R14, R24, UR13, R14 ;  /* 0x0000000d180e7c23 */ /* 0x020fe2000800000e */
[----:B------:R-:W-:Y:S01]  /*1ac0*/  FFMA R37, R30, UR13, R37 ;  /* 0x0000000d1e257c23 */ /* 0x000fe20008000025 */
[----:B------:R-:W-:Y:S01]  /*1ad0*/  FFMA R51, R48, UR13, R51 ;  /* 0x0000000d30337c23 */ /* 0x000fe20008000033 */
[----:B------:R-:W-:Y:S06]  /*1ae0*/  BRA `(.L_x_94) ;  /* 0x0000001000dc7947 */ /* 0x000fec0003800000 */
.L_x_117:
        /* <DEDUP_REMOVED lines=14> */
.L_x_119:
        /* <DEDUP_REMOVED lines=10> */
.L_x_88:
        /* <DEDUP_REMOVED lines=22> */
.L_x_124:
        /* <DEDUP_REMOVED lines=10> */
.L_x_123:
        /* <DEDUP_REMOVED lines=11> */
.L_x_125:
        /* <DEDUP_REMOVED lines=10> */
.L_x_122:
        /* <DEDUP_REMOVED lines=10> */
.L_x_127:
[----:B-----5:R-:W-:Y:S01]  /*2060*/  FFMA R8, R28, UR13, R8 ;  /* 0x0000000d1c087c23 */ /* 0x020fe20008000008 */
[----:B------:R-:W-:Y:S01]  /*2070*/  FFMA R15, R38, UR13, R15 ;  /* 0x0000000d260f7c23 */ /* 0x000fe2000800000f */
[----:B------:R-:W-:Y:S01]  /*2080*/  FFMA R39, R52, UR13, R39 ;  /* 0x0000000d34277c23 */ /* 0x000fe20008000027 */
[----:B------:R-:W-:Y:S06]  /*2090*/  BRA `(.L_x_94) ;  /* 0x0000000c00707947 */ /* 0x000fec0003800000 */
.L_x_126:
        /* <DEDUP_REMOVED lines=14> */
.L_x_128:
[----:B-----5:R-:W-:Y:S01]  /*2180*/  FFMA R6, R24, UR13, R6 ;  /* 0x0000000d18067c23 */ /* 0x020fe20008000006 */
[----:B------:R-:W-:Y:S01]  /*2190*/  FFMA R7, R26, UR13, R7 ;  /* 0x0000000d1a077c23 */ /* 0x000fe20008000007 */
[----:B------:R-:W-:Y:S01]  /*21a0*/  FFMA R13, R30, UR13, R13 ;  /* 0x0000000d1e0d7c23 */ /* 0x000fe2000800000d */
[----:B------:R-:W-:Y:S01]  /*21b0*/  FFMA R14, R32, UR13, R14 ;  /* 0x0000000d200e7c23 */ /* 0x000fe2000800000e */
[----:B------:R-:W-:Y:S01]  /*21c0*/  FFMA R36, R48, UR13, R36 ;  /* 0x0000000d30247c23 */ /* 0x000fe20008000024 */
[----:B------:R-:W-:Y:S01]  /*21d0*/  FFMA R37, R50, UR13, R37 ;  /* 0x0000000d32257c23 */ /* 0x000fe20008000025 */
[----:B------:R-:W-:Y:S06]  /*21e0*/  BRA `(.L_x_94) ;  /* 0x0000000c001c7947 */ /* 0x000fec0003800000 */
.L_x_121:
        /* <DEDUP_REMOVED lines=18> */
.L_x_131:
        /* <DEDUP_REMOVED lines=10> */
.L_x_130:
        /* <DEDUP_REMOVED lines=14> */
.L_x_132:
        /* <DEDUP_REMOVED lines=10> */
.L_x_129:
        /* <DEDUP_REMOVED lines=10> */
.L_x_134:
[----:B-----5:R-:W-:Y:S01]  /*25d0*/  FFMA R0, R26, UR13, R0 ;  /* 0x0000000d1a007c23 */ /* 0x020fe20008000000 */
[----:B------:R-:W-:Y:S01]  /*25e0*/  FFMA R2, R28, UR13, R2 ;  /* 0x0000000d1c027c23 */ /* 0x000fe20008000002 */
[----:B------:R-:W-:Y:S01]  /*25f0*/  FFMA R8, R32, UR13, R8 ;  /* 0x0000000d20087c23 */ /* 0x000fe20008000008 */
[----:B------:R-:W-:Y:S01]  /*2600*/  FFMA R9, R38, UR13, R9 ;  /* 0x0000000d26097c23 */ /* 0x000fe20008000009 */
[----:B------:R-:W-:Y:S01]  /*2610*/  FFMA R15, R50, UR13, R15 ;  /* 0x0000000d320f7c23 */ /* 0x000fe2000800000f */
[----:B------:R-:W-:Y:S01]  /*2620*/  FFMA R16, R52, UR13, R16 ;  /* 0x0000000d34107c23 */ /* 0x000fe20008000010 */
[----:B------:R-:W-:Y:S06]  /*2630*/  BRA `(.L_x_94) ;  /* 0x0000000800087947 */ /* 0x000fec0003800000 */
.L_x_133:
        /* <DEDUP_REMOVED lines=9> */
.L_x_135:
[----:B-----5:R-:W-:Y:S01]  /*26d0*/  FFMA R7, R30, UR13, R7 ;  /* 0x0000000d1e077c23 */ /* 0x020fe20008000007 */
[----:B------:R-:W-:Y:S01]  /*26e0*/  FFMA R14, R48, UR13, R14 ;  /* 0x0000000d300e7c23 */ /* 0x000fe2000800000e */
[----:B------:R-:W-:Y:S06]  /*26f0*/  BRA `(.L_x_94) ;  /* 0x0000000400d87947 */ /* 0x000fec0003800000 */
.L_x_120:
        /* <DEDUP_REMOVED lines=17> */
.L_x_139:
[----:B-----5:R-:W-:Y:S01]  /*2810*/  FFMA R5, R30, UR13, R5 ;  /* 0x0000000d1e057c23 */ /* 0x020fe20008000005 */
[----:B------:R-:W-:Y:S01]  /*2820*/  FFMA R6, R32, UR13, R6 ;  /* 0x0000000d20067c23 */ /* 0x000fe20008000006 */
[----:B------:R-:W-:Y:S01]  /*2830*/  FFMA R7, R38, UR13, R7 ;  /* 0x0000000d26077c23 */ /* 0x000fe20008000007 */
[----:B------:R-:W-:Y:S01]  /*2840*/  FFMA R12, R48, UR13, R12 ;  /* 0x0000000d300c7c23 */ /* 0x000fe2000800000c */
[----:B------:R-:W-:Y:S01]  /*2850*/  FFMA R13, R50, UR13, R13 ;  /* 0x0000000d320d7c23 */ /* 0x000fe2000800000d */
[----:B------:R-:W-:Y:S01]  /*2860*/  FFMA R14, R52, UR13, R14 ;  /* 0x0000000d340e7c23 */ /* 0x000fe2000800000e */
[----:B------:R-:W-:Y:S06]  /*2870*/  BRA `(.L_x_94) ;  /* 0x0000000400787947 */ /* 0x000fec0003800000 */
.L_x_138:
        /* <DEDUP_REMOVED lines=11> */
.L_x_140:
[----:B-----5:R-:W-:Y:S01]  /*2930*/  FFMA R3, R30, UR13, R3 ;  /* 0x0000000d1e037c23 */ /* 0x020fe20008000003 */
[----:B------:R-:W-:Y:S01]  /*2940*/  FFMA R4, R32, UR13, R4 ;  /* 0x0000000d20047c23 */ /* 0x000fe20008000004 */
[----:B------:R-:W-:Y:S01]  /*2950*/  FFMA R5, R38, UR13, R5 ;  /* 0x0000000d26057c23 */ /* 0x000fe20008000005 */
[----:B------:R-:W-:Y:S01]  /*2960*/  FFMA R10, R48, UR13, R10 ;  /* 0x0000000d300a7c23 */ /* 0x000fe2000800000a */
[----:B------:R-:W-:Y:S01]  /*2970*/  FFMA R11, R50, UR13, R11 ;  /* 0x0000000d320b7c23 */ /* 0x000fe2000800000b */
[----:B------:R-:W-:Y:S01]  /*2980*/  FFMA R12, R52, UR13, R12 ;  /* 0x0000000d340c7c23 */ /* 0x000fe2000800000c */
[----:B------:R-:W-:Y:S06]  /*2990*/  BRA `(.L_x_94) ;  /* 0x0000000400307947 */ /* 0x000fec0003800000 */
.L_x_137:
        /* <DEDUP_REMOVED lines=11> */
.L_x_142:
[----:B-----5:R-:W-:Y:S01]  /*2a50*/  FFMA R0, R30, UR13, R0 ;  /* 0x0000000d1e007c23 */ /* 0x020fe20008000000 */
[----:B------:R-:W-:Y:S01]  /*2a60*/  FFMA R2, R32, UR13, R2 ;  /* 0x0000000d20027c23 */ /* 0x000fe20008000002 */
[----:B------:R-:W-:Y:S01]  /*2a70*/  FFMA R3, R38, UR13, R3 ;  /* 0x0000000d26037c23 */ /* 0x000fe20008000003 */
[----:B------:R-:W-:Y:S01]  /*2a80*/  FFMA R8, R48, UR13, R8 ;  /* 0x0000000d30087c23 */ /* 0x000fe20008000008 */
[----:B------:R-:W-:Y:S01]  /*2a90*/  FFMA R9, R50, UR13, R9 ;  /* 0x0000000d32097c23 */ /* 0x000fe20008000009 */
[----:B------:R-:W-:Y:S01]  /*2aa0*/  FFMA R10, R52, UR13, R10 ;  /* 0x0000000d340a7c23 */ /* 0x000fe2000800000a */
[----:B------:R-:W-:Y:S06]  /*2ab0*/  BRA `(.L_x_94) ;  /* 0x0000000000e87947 */ /* 0x000fec0003800000 */
.L_x_141:
[----:B------:R-:W-:-:S09]  /*2ac0*/  UISETP.NE.AND UP1, UPT, UR14, 0x35, UPT ;  /* 0x000000350e00788c */ /* 0x000fd2000bf25270 */
[----:B------:R-:W-:Y:S05]  /*2ad0*/  BRA.U !UP1, `(.L_x_143) ;  /* 0x0000000109107547 */ /* 0x000fea000b800000 */
[----:B------:R-:W-:-:S09]  /*2ae0*/  UISETP.NE.AND UP1, UPT, UR14, 0x36, UPT ;  /* 0x000000360e00788c */ /* 0x000fd2000bf25270 */
[----:B------:R-:W-:Y:S05]  /*2af0*/  BRA.U UP1, `(.L_x_94) ;  /* 0x0000000101d87547 */ /* 0x000fea000b800000 */
[----:B-----5:R-:W-:Y:S01]  /*2b00*/  FFMA R7, R48, UR13, R7 ;  /* 0x0000000d30077c23 */ /* 0x020fe20008000007 */
[----:B------:R-:W-:Y:S06]  /*2b10*/  BRA `(.L_x_94) ;  /* 0x0000000000d07947 */ /* 0x000fec0003800000 */
.L_x_143:
[----:B-----5:R-:W-:Y:S01]  /*2b20*/  FFMA R0, R38, UR13, R0 ;  /* 0x0000000d26007c23 */ /* 0x020fe20008000000 */
[----:B------:R-:W-:Y:S01]  /*2b30*/  FFMA R8, R52, UR13, R8 ;  /* 0x0000000d34087c23 */ /* 0x000fe20008000008 */
[----:B------:R-:W-:Y:S06]  /*2b40*/  BRA `(.L_x_94) ;  /* 0x0000000000c47947 */ /* 0x000fec0003800000 */
.L_x_136:
        /* <DEDUP_REMOVED lines=12> */
.L_x_146:
[----:B-----5:R-:W-:Y:S01]  /*2c10*/  FFMA R6, R48, UR13, R6 ;  /* 0x0000000d30067c23 */ /* 0x020fe20008000006 */
[----:B------:R-:W-:Y:S01]  /*2c20*/  FFMA R7, R50, UR13, R7 ;  /* 0x0000000d32077c23 */ /* 0x000fe20008000007 */
[----:B------:R-:W-:Y:S06]  /*2c30*/  BRA `(.L_x_94) ;  /* 0x0000000000887947 */ /* 0x000fec0003800000 */
.L_x_145:
        /* <DEDUP_REMOVED lines=8> */
.L_x_147:
[----:B-----5:R-:W-:Y:S01]  /*2cc0*/  FFMA R4, R48, UR13, R4 ;  /* 0x0000000d30047c23 */ /* 0x020fe20008000004 */
[----:B------:R-:W-:Y:S01]  /*2cd0*/  FFMA R5, R50, UR13, R5 ;  /* 0x0000000d32057c23 */ /* 0x000fe20008000005 */
[----:B------:R-:W-:Y:S01]  /*2ce0*/  FFMA R6, R52, UR13, R6 ;  /* 0x0000000d34067c23 */ /* 0x000fe20008000006 */
[----:B------:R-:W-:Y:S06]  /*2cf0*/  BRA `(.L_x_94) ;  /* 0x0000000000587947 */ /* 0x000fec0003800000 */
.L_x_144:
        /* <DEDUP_REMOVED lines=10> */
.L_x_149:
[----:B-----5:R-:W-:Y:S01]  /*2da0*/  FFMA R2, R48, UR13, R2 ;  /* 0x0000000d30027c23 */ /* 0x020fe20008000002 */
[----:B------:R-:W-:Y:S01]  /*2db0*/  FFMA R3, R50, UR13, R3 ;  /* 0x0000000d32037c23 */ /* 0x000fe20008000003 */
[----:B------:R-:W-:Y:S01]  /*2dc0*/  FFMA R4, R52, UR13, R4 ;  /* 0x0000000d34047c23 */ /* 0x000fe20008000004 */
[----:B------:R-:W-:Y:S06]  /*2dd0*/  BRA `(.L_x_94) ;  /* 0x0000000000207947 */ /* 0x000fec0003800000 */
.L_x_148:
[----:B------:R-:W-:-:S09]  /*2de0*/  UISETP.NE.AND UP1, UPT, UR14, 0x3d, UPT ;  /* 0x0000003d0e00788c */ /* 0x000fd2000bf25270 */
[----:B------:R-:W-:Y:S05]  /*2df0*/  BRA.U !UP1, `(.L_x_150) ;  /* 0x0000000109107547 */ /* 0x000fea000b800000 */
[----:B------:R-:W-:-:S09]  /*2e00*/  UISETP.NE.AND UP1, UPT, UR14, 0x3e, UPT ;  /* 0x0000003e0e00788c */ /* 0x000fd2000bf25270 */
[----:B------:R-:W-:Y:S05]  /*2e10*/  BRA.U UP1, `(.L_x_94) ;  /* 0x0000000101107547 */ /* 0x000fea000b800000 */
[----:B-----5:R-:W-:Y:S01]  /*2e20*/  FFMA R0, R52, UR13, R0 ;  /* 0x0000000d34007c23 */ /* 0x020fe20008000000 */
[----:B------:R-:W-:Y:S06]  /*2e30*/  BRA `(.L_x_94) ;  /* 0x0000000000087947 */ /* 0x000fec0003800000 */
.L_x_150:
[----:B-----5:R-:W-:Y:S01]  /*2e40*/  FFMA R0, R50, UR13, R0 ;  /* 0x0000000d32007c23 */ /* 0x020fe20008000000 */
[----:B------:R-:W-:-:S07]  /*2e50*/  FFMA R2, R52, UR13, R2 ;  /* 0x0000000d34027c23 */ /* 0x000fce0008000002 */
.L_x_94:
[----:B------:R-:W-:Y:S02]  /*2e60*/  UIADD3 UR8, UPT, UPT, UR8, 0x1, URZ ;  /* 0x0000000108087890 */ /* 0x000fe4000fffe0ff */
[----:B------:R-:W-:Y:S01]  /*2e70*/  UIADD3 UR9, UPT, UPT, UR9, 0x4, URZ ;  /* 0x0000000409097890 */ /* 0x000fe2000fffe0ff */
[----:B------:R-:W-:Y:S11]  /*2e80*/  BRA.U UP0, `(.L_x_151) ;  /* 0xffffffdd00107547 */ /* 0x000ff6000b83ffff */
.L_x_87:
        /* <DEDUP_REMOVED lines=16> */
[----:B------:R-:W0:Y:S01]  /*2f90*/  LDC.64 R20, c[0x0][0x3a0] ;  /* 0x0000e800ff147b82 */ /* 0x000e220000000a00 */
[----:B------:R-:W-:-:S04]  /*2fa0*/  USHF.R.U32.HI UR4, URZ, 0x5, UR6 ;  /* 0x00000005ff047899 */ /* 0x000fc80008011606 */
[----:B------:R-:W-:-:S06]  /*2fb0*/  ULOP3.LUT UR4, UR4, 0x3, URZ, 0xc0, !UPT ;  /* 0x0000000304047892 */ /* 0x000fcc000f8ec0ff */
[----:B------:R-:W-:-:S05]  /*2fc0*/  MOV R23, UR4 ;  /* 0x0000000400177c02 */ /* 0x000fca0008000f00 */
[----:B------:R-:W-:-:S05]  /*2fd0*/  IMAD R23, R23, 0xe00, R38 ;  /* 0x00000e0017177824 */ /* 0x000fca00078e0226 */
[C---:B------:R-:W-:Y:S02]  /*2fe0*/  IADD3 R31, PT, PT, R23.reuse, 0x200, RZ ;  /* 0x00000200171f7810 */ /* 0x040fe40007ffe0ff */
        /* <DEDUP_REMOVED lines=19> */
.L_x_153:
[----:B------:R-:W-:-:S04]  /*3120*/  USHF.R.U32.HI UR4, URZ, 0x5, UR6 ;  /* 0x00000005ff047899 */ /* 0x000fc80008011606 */
[----:B------:R-:W-:Y:S01]  /*3130*/  ULOP3.LUT UR4, UR4, 0x3, URZ, 0xc0, !UPT ;  /* 0x0000000304047892 */ /* 0x000fe2000f8ec0ff */
[----:B------:R-:W-:Y:S11]  /*3140*/  BRA.U UP0, `(.L_x_154) ;  /* 0x0000000100bc7547 */ /* 0x000ff6000b800000 */
[----:B0-----:R-:W0:Y:S01]  /*3150*/  LDC.64 R34, c[0x0][0x3a0] ;  /* 0x0000e800ff227b82 */ /* 0x001e220000000a00 */
[----:B------:R-:W-:-:S05]  /*3160*/  MOV R53, UR4 ;  /* 0x0000000400357c02 */ /* 0x000fca0008000f00 */
[C-C-:B------:R-:W-:Y:S02]  /*3170*/  IMAD R40, R53.reuse, 0xe00, R38.reuse ;  /* 0x00000e0035287824 */ /* 0x140fe400078e0226 */
[----:B------:R-:W1:Y:S03]  /*3180*/  LDC.64 R20, c[0x0][0x3a0] ;  /* 0x0000e800ff147b82 */ /* 0x000e660000000a00 */
[C---:B------:R-:W-:Y:S02]  /*3190*/  IADD3 R33, PT, PT, R40.reuse, 0x3800, RZ ;  /* 0x0000380028217810 */ /* 0x040fe40007ffe0ff */
[C---:B------:R-:W-:Y:S01]  /*31a0*/  IADD3 R31, PT, PT, R40.reuse, 0x3a00, RZ ;  /* 0x00003a00281f7810 */ /* 0x040fe20007ffe0ff */
[----:B------:R-:W-:Y:S01]  /*31b0*/  IMAD R46, R53, 0xe00, R38 ;  /* 0x00000e00352e7824 */ /* 0x000fe200078e0226 */
[C---:B------:R-:W-:Y:S02]  /*31c0*/  IADD3 R23, PT, PT, R40.reuse, 0x3c00, RZ ;  /* 0x00003c0028177810 */ /* 0x040fe40007ffe0ff */
[----:B------:R-:W-:-:S02]  /*31d0*/  IADD3 R29, PT, PT, R40, 0x3e00, RZ ;  /* 0x00003e00281d7810 */ /* 0x000fc40007ffe0ff */
[C---:B------:R-:W-:Y:S02]  /*31e0*/  IADD3 R27, PT, PT, R40.reuse, 0x4000, RZ ;  /* 0x00004000281b7810 */ /* 0x040fe40007ffe0ff */
[C---:B------:R-:W-:Y:S02]  /*31f0*/  IADD3 R25, PT, PT, R40.reuse, 0x4200, RZ ;  /* 0x0000420028197810 */ /* 0x040fe40007ffe0ff */
[----:B------:R-:W-:Y:S01]  /*3200*/  IADD3 R40, PT, PT, R40, 0x4400, RZ ;  /* 0x0000440028287810 */ /* 0x000fe20007ffe0ff */
[----:B0-----:R-:W-:Y:S01]  /*3210*/  IMAD.WIDE.U32 R32, R33, 0x4, R34 ;  /* 0x0000000421207825 */ /* 0x001fe200078e0022 */
[----:B------:R-:W-:-:S03]  /*3220*/  IADD3 R53, PT, PT, R46, 0x7000, RZ ;  /* 0x000070002e357810 */ /* 0x000fc60007ffe0ff */
[--C-:B------:R-:W-:Y:S01]  /*3230*/  IMAD.WIDE.U32 R30, R31, 0x4, R34.reuse ;  /* 0x000000041f1e7825 */ /* 0x100fe200078e0022 */
[----:B------:R0:W-:Y:S03]  /*3240*/  REDG.E.ADD.F32.FTZ.RN.STRONG.GPU desc[UR16][R32.64], R51 ;  /* 0x00000033200079a6 */ /* 0x0001e6000c12f310 */
[--C-:B------:R-:W-:Y:S01]  /*3250*/  IMAD.WIDE.U32 R22, R23, 0x4, R34.reuse ;  /* 0x0000000417167825 */ /* 0x100fe200078e0022 */
[C---:B------:R-:W-:Y:S01]  /*3260*/  IADD3 R42, PT, PT, R46.reuse, 0x7400, RZ ;  /* 0x000074002e2a7810 */ /* 0x040fe20007ffe0ff */
[----:B------:R2:W-:Y:S02]  /*3270*/  REDG.E.ADD.F32.FTZ.RN.STRONG.GPU desc[UR16][R30.64], R49 ;  /* 0x000000311e0079a6 */ /* 0x0005e4000c12f310 */
[--C-:B------:R-:W-:Y:S01]  /*3280*/  IMAD.WIDE.U32 R28, R29, 0x4, R34.reuse ;  /* 0x000000041d1c7825 */ /* 0x100fe200078e0022 */
[----:B------:R-:W-:Y:S01]  /*3290*/  IADD3 R44, PT, PT, R46, 0x7a00, RZ ;  /* 0x00007a002e2c7810 */ /* 0x000fe20007ffe0ff */
[----:B------:R3:W-:Y:S02]  /*32a0*/  REDG.E.ADD.F32.FTZ.RN.STRONG.GPU desc[UR16][R22.64], R47 ;  /* 0x0000002f160079a6 */ /* 0x0007e4000c12f310 */
[----:B------:R-:W-:-:S04]  /*32b0*/  IMAD.WIDE.U32 R26, R27, 0x4, R34 ;  /* 0x000000041b1a7825 */ /* 0x000fc800078e0022 */
[--C-:B------:R-:W-:Y:S01]  /*32c0*/  IMAD.WIDE.U32 R24, R25, 0x4, R34.reuse ;  /* 0x0000000419187825 */ /* 0x100fe200078e0022 */
[----:B0-----:R-:W-:Y:S01]  /*32d0*/  IADD3 R51, PT, PT, R46, 0x7600, RZ ;  /* 0x000076002e337810 */ /* 0x001fe20007ffe0ff */
[----:B------:R0:W-:Y:S02]  /*32e0*/  REDG.E.ADD.F32.FTZ.RN.STRONG.GPU desc[UR16][R28.64], R45 ;  /* 0x0000002d1c0079a6 */ /* 0x0001e4000c12f310 */
[----:B------:R-:W-:Y:S01]  /*32f0*/  IMAD.WIDE.U32 R34, R40, 0x4, R34 ;  /* 0x0000000428227825 */ /* 0x000fe200078e0022 */
[C---:B------:R-:W-:Y:S01]  /*3300*/  IADD3 R40, PT, PT, R46.reuse, 0x7200, RZ ;  /* 0x000072002e287810 */ /* 0x040fe20007ffe0ff */
[----:B------:R-:W-:Y:S01]  /*3310*/  REDG.E.ADD.F32.FTZ.RN.STRONG.GPU desc[UR16][R26.64], R43 ;  /* 0x0000002b1a0079a6 */ /* 0x000fe2000c12f310 */
[C---:B--2---:R-:W-:Y:S01]  /*3320*/  IADD3 R49, PT, PT, R46.reuse, 0x7800, RZ ;  /* 0x000078002e317810 */ /* 0x044fe20007ffe0ff */
[--C-:B-1----:R-:W-:Y:S01]  /*3330*/  IMAD.WIDE.U32 R32, R53, 0x4, R20.reuse ;  /* 0x0000000435207825 */ /* 0x102fe200078e0014 */
[----:B---3--:R-:W-:Y:S01]  /*3340*/  IADD3 R47, PT, PT, R46, 0x7c00, RZ ;  /* 0x00007c002e2f7810 */ /* 0x008fe20007ffe0ff */
[----:B------:R1:W-:Y:S02]  /*3350*/  REDG.E.ADD.F32.FTZ.RN.STRONG.GPU desc[UR16][R24.64], R41 ;  /* 0x00000029180079a6 */ /* 0x0003e4000c12f310 */
[----:B------:R-:W-:-:S02]  /*3360*/  IMAD.WIDE.U32 R30, R40, 0x4, R20 ;  /* 0x00000004281e7825 */ /* 0x000fc400078e0014 */
[----:B------:R2:W-:Y:S02]  /*3370*/  REDG.E.ADD.F32.FTZ.RN.STRONG.GPU desc[UR16][R34.64], R39 ;  /* 0x00000027220079a6 */ /* 0x0005e4000c12f310 */
[--C-:B0-----:R-:W-:Y:S02]  /*3380*/  IMAD.WIDE.U32 R28, R42, 0x4, R20.reuse ;  /* 0x000000042a1c7825 */ /* 0x101fe400078e0014 */
[----:B------:R2:W-:Y:S02]  /*3390*/  REDG.E.ADD.F32.FTZ.RN.STRONG.GPU desc[UR16][R32.64], R37 ;  /* 0x00000025200079a6 */ /* 0x0005e4000c12f310 */
[--C-:B------:R-:W-:Y:S02]  /*33a0*/  IMAD.WIDE.U32 R22, R51, 0x4, R20.reuse ;  /* 0x0000000433167825 */ /* 0x100fe400078e0014 */
[----:B------:R2:W-:Y:S02]  /*33b0*/  REDG.E.ADD.F32.FTZ.RN.STRONG.GPU desc[UR16][R30.64], R36 ;  /* 0x000000241e0079a6 */ /* 0x0005e4000c12f310 */
[----:B-1----:R-:W-:-:S02]  /*33c0*/  IMAD.WIDE.U32 R24, R49, 0x4, R20 ;  /* 0x0000000431187825 */ /* 0x002fc400078e0014 */
[----:B------:R2:W-:Y:S02]  /*33d0*/  REDG.E.ADD.F32.FTZ.RN.STRONG.GPU desc[UR16][R28.64], R19 ;  /* 0x000000131c0079a6 */ /* 0x0005e4000c12f310 */
[--C-:B------:R-:W-:Y:S02]  /*33e0*/  IMAD.WIDE.U32 R26, R44, 0x4, R20.reuse ;  /* 0x000000042c1a7825 */ /* 0x100fe400078e0014 */
[----:B------:R2:W-:Y:S02]  /*33f0*/  REDG.E.ADD.F32.FTZ.RN.STRONG.GPU desc[UR16][R22.64], R18 ;  /* 0x00000012160079a6 */ /* 0x0005e4000c12f310 */
[----:B------:R-:W-:Y:S02]  /*3400*/  IMAD.WIDE.U32 R20, R47, 0x4, R20 ;  /* 0x000000042f147825 */ /* 0x000fe400078e0014 */
[----:B------:R2:W-:Y:S04]  /*3410*/  REDG.E.ADD.F32.FTZ.RN.STRONG.GPU desc[UR16][R24.64], R17 ;  /* 0x00000011180079a6 */ /* 0x0005e8000c12f310 */
[----:B------:R2:W-:Y:S04]  /*3420*/  REDG.E.ADD.F32.FTZ.RN.STRONG.GPU desc[UR16][R26.64], R16 ;  /* 0x000000101a0079a6 */ /* 0x0005e8000c12f310 */
[----:B------:R2:W-:Y:S02]  /*3430*/  REDG.E.ADD.F32.FTZ.RN.STRONG.GPU desc[UR16][R20.64], R15 ;  /* 0x0000000f140079a6 */ /* 0x0005e4000c12f310 */
.L_x_154:
[----:B------:R-:W-:-:S09]  /*3440*/  UISETP.GT.U32.AND UP0, UPT, UR6, 0x27f, UPT ;  /* 0x0000027f0600788c */ /* 0x000fd2000bf04070 */
[----:B------:R-:W-:Y:S05]  /*3450*/  BRA.U UP0, `(.L_x_155) ;  /* 0x0000000100607547 */ /* 0x000fea000b800000 */
[----:B--2---:R-:W1:Y:S01]  /*3460*/  LDC.64 R16, c[0x0][0x3a0] ;  /* 0x0000e800ff107b82 */ /* 0x004e620000000a00 */
[----:B------:R-:W-:-:S05]  /*3470*/  MOV R15, UR4 ;  /* 0x00000004000f7c02 */ /* 0x000fca0008000f00 */
[----:B------:R-:W-:-:S05]  /*3480*/  IMAD R15, R15, 0xe00, R38 ;  /* 0x00000e000f0f7824 */ /* 0x000fca00078e0226 */
[C---:B------:R-:W-:Y:S02]  /*3490*/  IADD3 R19, PT, PT, R15.reuse, 0xa800, RZ ;  /* 0x0000a8000f137810 */ /* 0x040fe40007ffe0ff */
[C---:B0-----:R-:W-:Y:S02]  /*34a0*/  IADD3 R21, PT, PT, R15.reuse, 0xaa00, RZ ;  /* 0x0000aa000f157810 */ /* 0x041fe40007ffe0ff */
[C---:B------:R-:W-:Y:S02]  /*34b0*/  IADD3 R23, PT, PT, R15.reuse, 0xac00, RZ ;  /* 0x0000ac000f177810 */ /* 0x040fe40007ffe0ff */
[C---:B------:R-:W-:Y:S02]  /*34c0*/  IADD3 R25, PT, PT, R15.reuse, 0xae00, RZ ;  /* 0x0000ae000f197810 */ /* 0x040fe40007ffe0ff */
[C---:B------:R-:W-:Y:S02]  /*34d0*/  IADD3 R27, PT, PT, R15.reuse, 0xb000, RZ ;  /* 0x0000b0000f1b7810 */ /* 0x040fe40007ffe0ff */
[----:B------:R-:W-:-:S02]  /*34e0*/  IADD3 R29, PT, PT, R15, 0xb200, RZ ;  /* 0x0000b2000f1d7810 */ /* 0x000fc40007ffe0ff */
[----:B------:R-:W-:Y:S01]  /*34f0*/  IADD3 R15, PT, PT, R15, 0xb400, RZ ;  /* 0x0000b4000f0f7810 */ /* 0x000fe20007ffe0ff */
[----:B-1----:R-:W-:-:S04]  /*3500*/  IMAD.WIDE.U32 R18, R19, 0x4, R16 ;  /* 0x0000000413127825 */ /* 0x002fc800078e0010 */
[--C-:B------:R-:W-:Y:S01]  /*3510*/  IMAD.WIDE.U32 R20, R21, 0x4, R16.reuse ;  /* 0x0000000415147825 */ /* 0x100fe200078e0010 */
[----:B------:R1:W-:Y:S03]  /*3520*/  REDG.E.ADD.F32.FTZ.RN.STRONG.GPU desc[UR16][R18.64], R14 ;  /* 0x0000000e120079a6 */ /* 0x0003e6000c12f310 */
        /* <DEDUP_REMOVED lines=8> */
[----:B------:R-:W-:Y:S01]  /*35b0*/  IMAD.WIDE.U32 R16, R15, 0x4, R16 ;  /* 0x000000040f107825 */ /* 0x000fe200078e0010 */
[----:B------:R1:W-:Y:S04]  /*35c0*/  REDG.E.ADD.F32.FTZ.RN.STRONG.GPU desc[UR16][R28.64], R9 ;  /* 0x000000091c0079a6 */ /* 0x0003e8000c12f310 */
[----:B------:R1:W-:Y:S02]  /*35d0*/  REDG.E.ADD.F32.FTZ.RN.STRONG.GPU desc[UR16][R16.64], R8 ;  /* 0x00000008100079a6 */ /* 0x0003e4000c12f310 */
.L_x_155:
[----:B------:R-:W-:-:S13]  /*35e0*/  PLOP3.LUT P0, PT, PT, PT, UP0, 0x80, 0x8 ;  /* 0x000000000008781c */ /* 0x000fda0003f0f008 */
[----:B------:R-:W-:Y:S05]  /*35f0*/  @P0 EXIT ;  /* 0x000000000000094d */ /* 0x000fea0003800000 */
[----:B012---:R-:W0:Y:S01]  /*3600*/  LDC.64 R20, c[0x0][0x3a0] ;  /* 0x0000e800ff147b82 */ /* 0x007e220000000a00 */
[----:B------:R-:W-:-:S05]  /*3610*/  MOV R23, UR4 ;  /* 0x0000000400177c02 */ /* 0x000fca0008000f00 */
[----:B------:R-:W-:-:S05]  /*3620*/  IMAD R23, R23, 0xe00, R38 ;  /* 0x00000e0017177824 */ /* 0x000fca00078e0226 */
[C---:B------:R-:W-:Y:S02]  /*3630*/  IADD3 R9, PT, PT, R23.reuse, 0xe000, RZ ;  /* 0x0000e00017097810 */ /* 0x040fe40007ffe0ff */
[C---:B------:R-:W-:Y:S02]  /*3640*/  IADD3 R11, PT, PT, R23.reuse, 0xe200, RZ ;  /* 0x0000e200170b7810 */ /* 0x040fe40007ffe0ff */
[C---:B------:R-:W-:Y:S02]  /*3650*/  IADD3 R13, PT, PT, R23.reuse, 0xe400, RZ ;  /* 0x0000e400170d7810 */ /* 0x040fe40007ffe0ff */
[C---:B------:R-:W-:Y:S02]  /*3660*/  IADD3 R15, PT, PT, R23.reuse, 0xe600, RZ ;  /* 0x0000e600170f7810 */ /* 0x040fe40007ffe0ff */
[C---:B------:R-:W-:Y:S02]  /*3670*/  IADD3 R17, PT, PT, R23.reuse, 0xe800, RZ ;  /* 0x0000e80017117810 */ /* 0x040fe40007ffe0ff */
[----:B------:R-:W-:-:S02]  /*3680*/  IADD3 R19, PT, PT, R23, 0xea00, RZ ;  /* 0x0000ea0017137810 */ /* 0x000fc40007ffe0ff */
[----:B------:R-:W-:Y:S01]  /*3690*/  IADD3 R23, PT, PT, R23, 0xec00, RZ ;  /* 0x0000ec0017177810 */ /* 0x000fe20007ffe0ff */
[----:B0-----:R-:W-:-:S04]  /*36a0*/  IMAD.WIDE.U32 R8, R9, 0x4, R20 ;  /* 0x0000000409087825 */ /* 0x001fc800078e0014 */
[--C-:B------:R-:W-:Y:S01]  /*36b0*/  IMAD.WIDE.U32 R10, R11, 0x4, R20.reuse ;  /* 0x000000040b0a7825 */ /* 0x100fe200078e0014 */
[----:B------:R-:W-:Y:S03]  /*36c0*/  REDG.E.ADD.F32.FTZ.RN.STRONG.GPU desc[UR16][R8.64], R7 ;  /* 0x00000007080079a6 */ /* 0x000fe6000c12f310 */
        /* <DEDUP_REMOVED lines=10> */
[----:B------:R-:W-:Y:S01]  /*3770*/  REDG.E.ADD.F32.FTZ.RN.STRONG.GPU desc[UR16][R20.64], R0 ;  /* 0x00000000140079a6 */ /* 0x000fe2000c12f310 */
[----:B------:R-:W-:Y:S05]  /*3780*/  EXIT ;  /* 0x000000000000794d */ /* 0x000fea0003800000 */
.L_x_156:
        /* <DEDUP_REMOVED lines=15> */
.L_x_164:


//--------------------- .text._Z30conv_1_512_28_28_512_transformPfS_PcPj --------------------------
	.section	.text._Z30conv_1_512_28_28_512_transformPfS_PcPj,"ax",@progbits
	.align	128
        .global         _Z30conv_1_512_28_28_512_transformPfS_PcPj
        .type           _Z30conv_1_512_28_28_512_transformPfS_PcPj,@function
        .size           _Z30conv_1_512_28_28_512_transformPfS_PcPj,(.L_x_165 - _Z30conv_1_512_28_28_512_transformPfS_PcPj)
        .other          _Z30conv_1_512_28_28_512_transformPfS_PcPj,@"STO_CUDA_ENTRY STV_DEFAULT"
_Z30conv_1_512_28_28_512_transformPfS_PcPj:
.text._Z30conv_1_512_28_28_512_transformPfS_PcPj:
        /* <DEDUP_REMOVED lines=12> */
[----:B------:R-:W-:Y:S01]  /*00c0*/  IMAD.HI.U32 R2, R5, 0x5397829d, RZ ;  /* 0x5397829d05027827 */ /* 0x000fe200078e00ff */
[----:B------:R-:W0:Y:S04]  /*00d0*/  LDCU.64 UR6, c[0x0][0x390] ;  /* 0x00007200ff0677ac */ /* 0x000e280008000a00 */
[----:B------:R-:W-:-:S05]  /*00e0*/  SHF.R.U32.HI R8, RZ, 0x11, R2 ;  /* 0x00000011ff087819 */ /* 0x000fca0000011602 */
[----:B------:R-:W-:-:S05]  /*00f0*/  IMAD R3, R8, -0x62000, R5 ;  /* 0xfff9e00008037824 */ /* 0x000fca00078e0205 */
[--C-:B------:R-:W-:Y:S02]  /*0100*/  SHF.R.U32.HI R2, RZ, 0x9, R3.reuse ;  /* 0x00000009ff027819 */ /* 0x100fe40000011603 */
[----:B------:R-:W-:-:S03]  /*0110*/  SHF.R.U32.HI R3, RZ, 0xb, R3 ;  /* 0x0000000bff037819 */ /* 0x000fc60000011603 */
[----:B------:R-:W-:-:S04]  /*0120*/  IMAD.HI.U32 R5, R2, 0x924924a, RZ ;  /* 0x0924924a02057827 */ /* 0x000fc800078e00ff */
[----:B------:R-:W-:Y:S02]  /*0130*/  IMAD R2, R5, -0x1c, R2 ;  /* 0xffffffe405027824 */ /* 0x000fe400078e0202 */
[----:B------:R-:W-:-:S03]  /*0140*/  IMAD.MOV.U32 R5, RZ, RZ, 0x1 ;  /* 0x00000001ff057424 */ /* 0x000fc600078e00ff */
[----:B------:R-:W-:-:S04]  /*0150*/  IADD3 R2, PT, PT, R2, 0x1, RZ ;  /* 0x0000000102027810 */ /* 0x000fc80007ffe0ff */
[----:B------:R-:W-:-:S05]  /*0160*/  PRMT R4, R2, 0x9910, RZ ;  /* 0x0000991002047816 */ /* 0x000fca00000000ff */
[----:B------:R-:W-:-:S05]  /*0170*/  IMAD R4, R4, 0x25, RZ ;  /* 0x0000002504047824 */ /* 0x000fca00078e02ff */
[----:B------:R-:W-:Y:S01]  /*0180*/  LOP3.LUT R6, R4, 0xffff, RZ, 0xc0, !PT ;  /* 0x0000ffff04067812 */ /* 0x000fe200078ec0ff */
[----:B------:R-:W-:-:S05]  /*0190*/  HFMA2 R4, -RZ, RZ, 0, 0 ;  /* 0x00000000ff047431 */ /* 0x000fca00000001ff */
[----:B------:R-:W-:Y:S01]  /*01a0*/  IMAD.HI.U32 R3, R3, 0x24924925, R4 ;  /* 0x2492492503037827 */ /* 0x000fe200078e0004 */
[----:B------:R-:W-:Y:S02]  /*01b0*/  SHF.R.U32.HI R4, RZ, 0x8, R6 ;  /* 0x00000008ff047819 */ /* 0x000fe40000011606 */
[----:B------:R-:W-:Y:S02]  /*01c0*/  LOP3.LUT R5, R10, 0x1ff, RZ, 0xc0, !PT ;  /* 0x000001ff0a057812 */ /* 0x000fe400078ec0ff */
[----:B------:R-:W-:Y:S01]  /*01d0*/  VIMNMX.U16x2 R4, PT, PT, R4, 0x30003, PT ;  /* 0x0003000304047848 */ /* 0x000fe20003fe0200 */
[----:B------:R-:W-:-:S03]  /*01e0*/  IMAD.HI.U32 R10, R3, 0x33333334, RZ ;  /* 0x33333334030a7827 */ /* 0x000fc600078e00ff */
[----:B------:R-:W-:Y:S01]  /*01f0*/  PRMT R9, R4, 0x7610, R9 ;  /* 0x0000761004097816 */ /* 0x000fe20000000009 */
[----:B------:R-:W-:Y:S01]  /*0200*/  IMAD R8, R8, 0x200, R5 ;  /* 0x0000020008087824 */ /* 0x000fe200078e0205 */
[----:B------:R-:W-:Y:S02]  /*0210*/  VIMNMX.U32 R10, PT, PT, R10, 0x5, PT ;  /* 0x000000050a0a7848 */ /* 0x000fe40003fe0000 */
[----:B0-----:R-:W-:-:S07]  /*0220*/  LOP3.LUT R9, R9, 0xffff, RZ, 0xc0, !PT ;  /* 0x0000ffff09097812 */ /* 0x001fce00078ec0ff */
.L_x_160:
[----:B0-----:R-:W-:-:S05]  /*0230*/  MOV R5, 0x5 ;  /* 0x0000000500057802 */ /* 0x001fca0000000f00 */
[----:B------:R-:W-:-:S05]  /*0240*/  IMAD R4, R10, R5, 0x7 ;  /* 0x000000070a047424 */ /* 0x000fca00078e0205 */
[----:B------:R-:W-:-:S13]  /*0250*/  ISETP.GT.U32.AND P0, PT, R4, R3, PT ;  /* 0x000000030400720c */ /* 0x000fda0003f04070 */
[----:B-12---:R-:W-:Y:S05]  /*0260*/  @!P0 EXIT ;  /* 0x000000000000894d */ /* 0x006fea0003800000 */
[----:B------:R-:W0:Y:S01]  /*0270*/  LDC.64 R4, c[0x0][0x398] ;  /* 0x0000e600ff047b82 */ /* 0x000e220000000a00 */
[----:B------:R-:W-:Y:S01]  /*0280*/  IMAD R11, R10, 0xfb, R3 ;  /* 0x000000fb0a0b7824 */ /* 0x000fe200078e0203 */
[----:B------:R-:W-:Y:S01]  /*0290*/  BSSY.RECONVERGENT B0, `(.L_x_157) ;  /* 0x0000018000007945 */ /* 0x000fe20003800200 */
[----:B------:R-:W-:Y:S01]  /*02a0*/  IMAD.MOV.U32 R19, RZ, RZ, R9 ;  /* 0x000000ffff137224 */ /* 0x000fe200078e0009 */
[----:B------:R-:W-:Y:S01]  /*02b0*/  MOV R18, 0x7 ;  /* 0x0000000700127802 */ /* 0x000fe20000000f00 */
[----:B------:R-:W-:Y:S02]  /*02c0*/  IMAD.MOV.U32 R21, RZ, RZ, 0x1 ;  /* 0x00000001ff157424 */ /* 0x000fe400078e00ff */
[----:B------:R-:W-:Y:S01]  /*02d0*/  IMAD R20, R11, 0x9, R2 ;  /* 0x000000090b147824 */ /* 0x000fe200078e0202 */
[----:B------:R-:W1:Y:S06]  /*02e0*/  LDC.64 R6, c[0x0][0x388] ;  /* 0x0000e200ff067b82 */ /* 0x000e6c0000000a00 */
.L_x_159:
        /* <DEDUP_REMOVED lines=18> */
.L_x_158:
[----:B------:R-:W-:Y:S05]  /*0410*/  BSYNC.RECONVERGENT B0 ;  /* 0x0000000000007941 */ /* 0x000fea0003800200 */
.L_x_157:
[C---:B------:R-:W-:Y:S01]  /*0420*/  ISETP.GT.AND P0, PT, R10.reuse, RZ, PT ;  /* 0x000000ff0a00720c */ /* 0x040fe20003f04270 */
[----:B------:R-:W-:-:S12]  /*0430*/  VIADD R10, R10, 0xffffffff ;  /* 0xffffffff0a0a7836 */ /* 0x000fd80000000000 */
[----:B------:R-:W-:Y:S05]  /*0440*/  @P0 BRA `(.L_x_160) ;  /* 0xfffffffc00780947 */ /* 0x000fea000383ffff */
[----:B------:R-:W-:Y:S05]  /*0450*/  EXIT ;  /* 0x000000000000794d */ /* 0x000fea0003800000 */
.L_x_161:
        /* <DEDUP_REMOVED lines=10> */
.L_x_165:


//--------------------- .nv.shared._Z27conv_1_512_14_14_512_conv2dPfPjPcPKfS_ --------------------------
	.section	.nv.shared._Z27conv_1_512_14_14_512_conv2dPfPjPcPKfS_,"aw",@nobits
	.sectionflags	@""
	.align	4
.nv.shared._Z27conv_1_512_14_14_512_conv2dPfPjPcPKfS_:
	.zero		3576


//--------------------- .nv.shared.reserved.0     --------------------------
	.section	.nv.shared.reserved.0,"aw",@nobits
	.weak		__nv_reservedSMEM_offset_0_alias
	.size		__nv_reservedSMEM_offset_0_alias, 0, 64
	.other		__nv_reservedSMEM_offset_0_alias,@"STO_CUDA_RESERVED_SHARED STV_DEFAULT"
__nv_reservedSMEM_offset_0_alias:
	.zero		0
	.zero		64


//--------------------- .nv.shared._Z27conv_1_512_28_28_512_conv2dPfPjPcPKfS_ --------------------------
	.section	.nv.shared._Z27conv_1_512_28_28_512_conv2dPfPjPcPKfS_,"aw",@nobits
	.sectionflags	@""
	.align	4
.nv.shared._Z27conv_1_512_28_28_512_conv2dPfPjPcPKfS_:
	.zero		6128


//--------------------- .nv.constant0._Z27conv_1_512_14_14_512_conv2dPfPjPcPKfS_ --------------------------
	.section	.nv.constant0._Z27conv_1_512_14_14_512_conv2dPfPjPcPKfS_,"a",@progbits
	.sectionflags	@""
	.align	4
.nv.constant0._Z27conv_1_512_14_14_512_conv2dPfPjPcPKfS_:
	.zero		936


//--------------------- .nv.constant0._Z30conv_1_512_14_14_512_transformPfS_PcPj --------------------------
	.section	.nv.constant0._Z30conv_1_512_14_14_512_transformPfS_PcPj,"a",@progbits
	.sectionflags	@""
	.align	4
.nv.constant0._Z30conv_1_512_14_14_512_transformPfS_PcPj:
	.zero		928


//--------------------- .nv.constant0._Z27conv_1_512_28_28_512_conv2dPfPjPcPKfS_ --------------------------
	.section	.nv.constant0._Z27conv_1_512_28_28_512_conv2dPfPjPcPKfS_,"a",@progbits
	.sectionflags	@""
	.align	4
.nv.constant0._Z27conv_1_512_28_28_512_conv2dPfPjPcPKfS_:
	.zero		936


//--------------------- .nv.constant0._Z30conv_1_512_28_28_512_transformPfS_PcPj --------------------------
	.section	.nv.constant0._Z30conv_1_512_28_28_512_transformPfS_PcPj,"a",@progbits
	.sectionflags	@""
	.align	4
.nv.constant0._Z30conv_1_512_28_28_512_transformPfS_PcPj:
	.zero		928


//--------------------- SYMBOLS --------------------------

	.type		.nv.reservedSmem.offset0,@object
	.size		.nv.reservedSmem.offset0,0x4
	.type		.nv.reservedSmem.cap,@object
	.size		.nv.reservedSmem.cap,0x4
